//
// Generated by NVIDIA NVVM Compiler
//
// Compiler Build ID: CL-36424714
// Cuda compilation tools, release 13.0, V13.0.88
// Based on NVVM 20.0.0
//

.version 9.0
.target sm_100
.address_size 64

	// .globl	_Z20multi_head_attentionPfS_S_S_S_S_S_S_ii

.visible .entry _Z20multi_head_attentionPfS_S_S_S_S_S_S_ii(
	.param .u64 .ptr .align 1 _Z20multi_head_attentionPfS_S_S_S_S_S_S_ii_param_0,
	.param .u64 .ptr .align 1 _Z20multi_head_attentionPfS_S_S_S_S_S_S_ii_param_1,
	.param .u64 .ptr .align 1 _Z20multi_head_attentionPfS_S_S_S_S_S_S_ii_param_2,
	.param .u64 .ptr .align 1 _Z20multi_head_attentionPfS_S_S_S_S_S_S_ii_param_3,
	.param .u64 .ptr .align 1 _Z20multi_head_attentionPfS_S_S_S_S_S_S_ii_param_4,
	.param .u64 .ptr .align 1 _Z20multi_head_attentionPfS_S_S_S_S_S_S_ii_param_5,
	.param .u64 .ptr .align 1 _Z20multi_head_attentionPfS_S_S_S_S_S_S_ii_param_6,
	.param .u64 .ptr .align 1 _Z20multi_head_attentionPfS_S_S_S_S_S_S_ii_param_7,
	.param .u32 _Z20multi_head_attentionPfS_S_S_S_S_S_S_ii_param_8,
	.param .u32 _Z20multi_head_attentionPfS_S_S_S_S_S_S_ii_param_9
)
{
	.reg .pred 	%p<28>;
	.reg .b32 	%r<88>;
	.reg .b32 	%f<249>;
	.reg .b64 	%rd<114>;

	ld.param.u64 	%rd19, [_Z20multi_head_attentionPfS_S_S_S_S_S_S_ii_param_0];
	ld.param.u64 	%rd20, [_Z20multi_head_attentionPfS_S_S_S_S_S_S_ii_param_1];
	ld.param.u64 	%rd21, [_Z20multi_head_attentionPfS_S_S_S_S_S_S_ii_param_2];
	ld.param.u64 	%rd22, [_Z20multi_head_attentionPfS_S_S_S_S_S_S_ii_param_3];
	ld.param.u64 	%rd23, [_Z20multi_head_attentionPfS_S_S_S_S_S_S_ii_param_4];
	ld.param.u64 	%rd24, [_Z20multi_head_attentionPfS_S_S_S_S_S_S_ii_param_5];
	ld.param.u64 	%rd17, [_Z20multi_head_attentionPfS_S_S_S_S_S_S_ii_param_6];
	ld.param.u32 	%r35, [_Z20multi_head_attentionPfS_S_S_S_S_S_S_ii_param_8];
	ld.param.u32 	%r36, [_Z20multi_head_attentionPfS_S_S_S_S_S_S_ii_param_9];
	cvta.to.global.u64 	%rd1, %rd23;
	cvta.to.global.u64 	%rd2, %rd20;
	cvta.to.global.u64 	%rd3, %rd22;
	cvta.to.global.u64 	%rd4, %rd19;
	cvta.to.global.u64 	%rd5, %rd24;
	cvta.to.global.u64 	%rd6, %rd21;
	mov.u32 	%r37, %tid.x;
	mov.u32 	%r38, %ctaid.x;
	mov.u32 	%r39, %ntid.x;
	mad.lo.s32 	%r1, %r38, %r39, %r37;
	mul.lo.s32 	%r40, %r36, %r35;
	setp.ge.s32 	%p3, %r1, %r40;
	@%p3 bra 	$L__BB0_33;
	cvta.to.global.u64 	%rd25, %rd17;
	rem.s32 	%r2, %r1, %r36;
	shr.u32 	%r41, %r36, 31;
	add.s32 	%r42, %r36, %r41;
	shr.s32 	%r3, %r42, 1;
	setp.lt.s32 	%p4, %r35, 1;
	sub.s32 	%r4, %r1, %r2;
	cvt.rn.f32.s32 	%f1, %r3;
	mul.wide.s32 	%rd26, %r2, 4;
	add.s64 	%rd27, %rd25, %rd26;
	ld.global.f32 	%f2, [%rd27];
	@%p4 bra 	$L__BB0_31;
	setp.lt.s32 	%p5, %r36, 2;
	@%p5 bra 	$L__BB0_18;
	and.b32  	%r5, %r3, 7;
	sqrt.rn.f32 	%f3, %f1;
	and.b32  	%r6, %r3, 1073741816;
	add.s64 	%rd7, %rd4, 16;
	mov.f32 	%f248, 0f00000000;
	mov.b32 	%r76, 0;
	mov.pred 	%p26, -1;
$L__BB0_4:
	mov.pred 	%p1, %p26;
	mul.lo.s32 	%r8, %r76, %r3;
	add.s32 	%r56, %r8, %r2;
	mul.wide.s32 	%rd52, %r56, 4;
	add.s64 	%rd53, %rd5, %rd52;
	ld.global.f32 	%f5, [%rd53];
	mul.wide.u32 	%rd54, %r3, %r76;
	shl.b64 	%rd55, %rd54, 2;
	add.s64 	%rd56, %rd3, %rd55;
	add.s64 	%rd8, %rd56, 16;
	mov.f32 	%f230, 0f00000000;
	mov.b32 	%r77, 0;
	cvt.u64.u32 	%rd88, %r8;
$L__BB0_5:
	add.s32 	%r58, %r3, -1;
	setp.lt.u32 	%p16, %r58, 7;
	mul.lo.s32 	%r10, %r77, %r36;
	mov.f32 	%f238, 0f00000000;
	mov.b32 	%r81, 0;
	@%p16 bra 	$L__BB0_8;
	and.b32  	%r59, %r3, 1073741816;
	neg.s32 	%r79, %r59;
	mul.wide.u32 	%rd57, %r3, %r76;
	shl.b64 	%rd58, %rd57, 2;
	add.s64 	%rd59, %rd1, %rd58;
	add.s64 	%rd112, %rd59, 16;
	mul.wide.u32 	%rd60, %r10, 4;
	add.s64 	%rd61, %rd2, %rd60;
	add.s64 	%rd111, %rd61, 16;
	mov.f32 	%f238, 0f00000000;
	mov.u32 	%r78, %r4;
	mov.u64 	%rd113, %rd8;
$L__BB0_7:
	.pragma "nounroll";
	mul.wide.s32 	%rd62, %r78, 4;
	add.s64 	%rd63, %rd7, %rd62;
	ld.global.f32 	%f111, [%rd63+-16];
	ld.global.f32 	%f112, [%rd113+-16];
	mul.f32 	%f113, %f111, %f112;
	ld.global.f32 	%f114, [%rd111+-16];
	mul.f32 	%f115, %f113, %f114;
	ld.global.f32 	%f116, [%rd112+-16];
	fma.rn.f32 	%f117, %f115, %f116, %f238;
	ld.global.f32 	%f118, [%rd63+-12];
	ld.global.f32 	%f119, [%rd113+-12];
	mul.f32 	%f120, %f118, %f119;
	ld.global.f32 	%f121, [%rd111+-12];
	mul.f32 	%f122, %f120, %f121;
	ld.global.f32 	%f123, [%rd112+-12];
	fma.rn.f32 	%f124, %f122, %f123, %f117;
	ld.global.f32 	%f125, [%rd63+-8];
	ld.global.f32 	%f126, [%rd113+-8];
	mul.f32 	%f127, %f125, %f126;
	ld.global.f32 	%f128, [%rd111+-8];
	mul.f32 	%f129, %f127, %f128;
	ld.global.f32 	%f130, [%rd112+-8];
	fma.rn.f32 	%f131, %f129, %f130, %f124;
	ld.global.f32 	%f132, [%rd63+-4];
	ld.global.f32 	%f133, [%rd113+-4];
	mul.f32 	%f134, %f132, %f133;
	ld.global.f32 	%f135, [%rd111+-4];
	mul.f32 	%f136, %f134, %f135;
	ld.global.f32 	%f137, [%rd112+-4];
	fma.rn.f32 	%f138, %f136, %f137, %f131;
	ld.global.f32 	%f139, [%rd63];
	ld.global.f32 	%f140, [%rd113];
	mul.f32 	%f141, %f139, %f140;
	ld.global.f32 	%f142, [%rd111];
	mul.f32 	%f143, %f141, %f142;
	ld.global.f32 	%f144, [%rd112];
	fma.rn.f32 	%f145, %f143, %f144, %f138;
	ld.global.f32 	%f146, [%rd63+4];
	ld.global.f32 	%f147, [%rd113+4];
	mul.f32 	%f148, %f146, %f147;
	ld.global.f32 	%f149, [%rd111+4];
	mul.f32 	%f150, %f148, %f149;
	ld.global.f32 	%f151, [%rd112+4];
	fma.rn.f32 	%f152, %f150, %f151, %f145;
	ld.global.f32 	%f153, [%rd63+8];
	ld.global.f32 	%f154, [%rd113+8];
	mul.f32 	%f155, %f153, %f154;
	ld.global.f32 	%f156, [%rd111+8];
	mul.f32 	%f157, %f155, %f156;
	ld.global.f32 	%f158, [%rd112+8];
	fma.rn.f32 	%f159, %f157, %f158, %f152;
	ld.global.f32 	%f160, [%rd63+12];
	ld.global.f32 	%f161, [%rd113+12];
	mul.f32 	%f162, %f160, %f161;
	ld.global.f32 	%f163, [%rd111+12];
	mul.f32 	%f164, %f162, %f163;
	ld.global.f32 	%f165, [%rd112+12];
	fma.rn.f32 	%f238, %f164, %f165, %f159;
	add.s32 	%r79, %r79, 8;
	add.s64 	%rd113, %rd113, 32;
	add.s64 	%rd112, %rd112, 32;
	add.s32 	%r78, %r78, 8;
	add.s64 	%rd111, %rd111, 32;
	setp.ne.s32 	%p17, %r79, 0;
	mov.u32 	%r81, %r6;
	@%p17 bra 	$L__BB0_7;
$L__BB0_8:
	setp.eq.s32 	%p18, %r5, 0;
	@%p18 bra 	$L__BB0_16;
	add.s32 	%r60, %r5, -1;
	setp.lt.u32 	%p19, %r60, 3;
	@%p19 bra 	$L__BB0_11;
	add.s32 	%r61, %r81, %r8;
	add.s32 	%r62, %r4, %r81;
	mul.wide.s32 	%rd64, %r62, 4;
	add.s64 	%rd65, %rd4, %rd64;
	ld.global.f32 	%f167, [%rd65];
	mul.wide.u32 	%rd66, %r61, 4;
	add.s64 	%rd67, %rd3, %rd66;
	ld.global.f32 	%f168, [%rd67];
	mul.f32 	%f169, %f167, %f168;
	add.s32 	%r63, %r81, %r10;
	mul.wide.u32 	%rd68, %r63, 4;
	add.s64 	%rd69, %rd2, %rd68;
	ld.global.f32 	%f170, [%rd69];
	mul.f32 	%f171, %f169, %f170;
	add.s64 	%rd70, %rd1, %rd66;
	ld.global.f32 	%f172, [%rd70];
	fma.rn.f32 	%f173, %f171, %f172, %f238;
	ld.global.f32 	%f174, [%rd65+4];
	cvt.u64.u32 	%rd71, %r8;
	cvt.u64.u32 	%rd72, %r81;
	add.s64 	%rd73, %rd72, %rd71;
	shl.b64 	%rd74, %rd73, 2;
	add.s64 	%rd75, %rd3, %rd74;
	ld.global.f32 	%f175, [%rd75+4];
	mul.f32 	%f176, %f174, %f175;
	cvt.u64.u32 	%rd76, %r10;
	add.s64 	%rd77, %rd72, %rd76;
	shl.b64 	%rd78, %rd77, 2;
	add.s64 	%rd79, %rd2, %rd78;
	ld.global.f32 	%f177, [%rd79+4];
	mul.f32 	%f178, %f176, %f177;
	add.s64 	%rd80, %rd1, %rd74;
	ld.global.f32 	%f179, [%rd80+4];
	fma.rn.f32 	%f180, %f178, %f179, %f173;
	ld.global.f32 	%f181, [%rd65+8];
	ld.global.f32 	%f182, [%rd75+8];
	mul.f32 	%f183, %f181, %f182;
	ld.global.f32 	%f184, [%rd79+8];
	mul.f32 	%f185, %f183, %f184;
	ld.global.f32 	%f186, [%rd80+8];
	fma.rn.f32 	%f187, %f185, %f186, %f180;
	ld.global.f32 	%f188, [%rd65+12];
	ld.global.f32 	%f189, [%rd75+12];
	mul.f32 	%f190, %f188, %f189;
	ld.global.f32 	%f191, [%rd79+12];
	mul.f32 	%f192, %f190, %f191;
	ld.global.f32 	%f193, [%rd80+12];
	fma.rn.f32 	%f238, %f192, %f193, %f187;
	add.s32 	%r81, %r81, 4;
$L__BB0_11:
	and.b32  	%r64, %r3, 3;
	setp.eq.s32 	%p20, %r64, 0;
	@%p20 bra 	$L__BB0_16;
	setp.eq.s32 	%p21, %r64, 1;
	@%p21 bra 	$L__BB0_14;
	add.s32 	%r65, %r81, %r8;
	add.s32 	%r66, %r4, %r81;
	mul.wide.s32 	%rd81, %r66, 4;
	add.s64 	%rd82, %rd4, %rd81;
	ld.global.f32 	%f195, [%rd82];
	mul.wide.u32 	%rd83, %r65, 4;
	add.s64 	%rd84, %rd3, %rd83;
	ld.global.f32 	%f196, [%rd84];
	mul.f32 	%f197, %f195, %f196;
	add.s32 	%r67, %r81, %r10;
	mul.wide.u32 	%rd85, %r67, 4;
	add.s64 	%rd86, %rd2, %rd85;
	ld.global.f32 	%f198, [%rd86];
	mul.f32 	%f199, %f197, %f198;
	add.s64 	%rd87, %rd1, %rd83;
	ld.global.f32 	%f200, [%rd87];
	fma.rn.f32 	%f201, %f199, %f200, %f238;
	ld.global.f32 	%f202, [%rd82+4];
	cvt.u64.u32 	%rd89, %r81;
	add.s64 	%rd90, %rd89, %rd88;
	shl.b64 	%rd91, %rd90, 2;
	add.s64 	%rd92, %rd3, %rd91;
	ld.global.f32 	%f203, [%rd92+4];
	mul.f32 	%f204, %f202, %f203;
	cvt.u64.u32 	%rd93, %r10;
	add.s64 	%rd94, %rd89, %rd93;
	shl.b64 	%rd95, %rd94, 2;
	add.s64 	%rd96, %rd2, %rd95;
	ld.global.f32 	%f205, [%rd96+4];
	mul.f32 	%f206, %f204, %f205;
	add.s64 	%rd97, %rd1, %rd91;
	ld.global.f32 	%f207, [%rd97+4];
	fma.rn.f32 	%f238, %f206, %f207, %f201;
	add.s32 	%r81, %r81, 2;
$L__BB0_14:
	and.b32  	%r68, %r3, 1;
	setp.eq.b32 	%p22, %r68, 1;
	not.pred 	%p23, %p22;
	@%p23 bra 	$L__BB0_16;
	add.s32 	%r69, %r81, %r8;
	add.s32 	%r70, %r4, %r81;
	mul.wide.s32 	%rd98, %r70, 4;
	add.s64 	%rd99, %rd4, %rd98;
	ld.global.f32 	%f208, [%rd99];
	mul.wide.u32 	%rd100, %r69, 4;
	add.s64 	%rd101, %rd3, %rd100;
	ld.global.f32 	%f209, [%rd101];
	mul.f32 	%f210, %f208, %f209;
	add.s32 	%r71, %r81, %r10;
	mul.wide.u32 	%rd102, %r71, 4;
	add.s64 	%rd103, %rd2, %rd102;
	ld.global.f32 	%f211, [%rd103];
	mul.f32 	%f212, %f210, %f211;
	add.s64 	%rd104, %rd1, %rd100;
	ld.global.f32 	%f213, [%rd104];
	fma.rn.f32 	%f238, %f212, %f213, %f238;
$L__BB0_16:
	div.rn.f32 	%f214, %f238, %f3;
	fma.rn.f32 	%f215, %f214, 0f3BBB989D, 0f3F000000;
	cvt.sat.f32.f32 	%f216, %f215;
	mov.f32 	%f217, 0f4B400001;
	mov.f32 	%f218, 0f437C0000;
	fma.rm.f32 	%f219, %f216, %f218, %f217;
	add.f32 	%f220, %f219, 0fCB40007F;
	neg.f32 	%f221, %f220;
	fma.rn.f32 	%f222, %f214, 0f3FB8AA3B, %f221;
	fma.rn.f32 	%f223, %f214, 0f32A57060, %f222;
	mov.b32 	%r72, %f219;
	shl.b32 	%r73, %r72, 23;
	mov.b32 	%f224, %r73;
	ex2.approx.ftz.f32 	%f225, %f223;
	mul.f32 	%f226, %f225, %f224;
	add.s32 	%r74, %r10, %r2;
	mul.wide.s32 	%rd105, %r74, 4;
	add.s64 	%rd106, %rd6, %rd105;
	ld.global.f32 	%f227, [%rd106];
	mul.f32 	%f228, %f227, %f226;
	fma.rn.f32 	%f230, %f5, %f228, %f230;
	add.s32 	%r77, %r77, 1;
	setp.ne.s32 	%p24, %r77, %r35;
	@%p24 bra 	$L__BB0_5;
	fma.rn.f32 	%f248, %f230, %f2, %f248;
	mov.b32 	%r76, 1;
	mov.pred 	%p26, 0;
	@%p1 bra 	$L__BB0_4;
	bra.uni 	$L__BB0_32;
$L__BB0_18:
	and.b32  	%r22, %r35, 7;
	add.s32 	%r23, %r22, -1;
	and.b32  	%r24, %r35, 3;
	sqrt.rn.f32 	%f43, %f1;
	mov.f32 	%f248, 0f00000000;
	div.rn.f32 	%f44, %f248, %f43;
	fma.rn.f32 	%f45, %f44, 0f3BBB989D, 0f3F000000;
	cvt.sat.f32.f32 	%f46, %f45;
	mov.f32 	%f47, 0f4B400001;
	mov.f32 	%f48, 0f437C0000;
	fma.rm.f32 	%f49, %f46, %f48, %f47;
	add.f32 	%f50, %f49, 0fCB40007F;
	neg.f32 	%f51, %f50;
	fma.rn.f32 	%f52, %f44, 0f3FB8AA3B, %f51;
	fma.rn.f32 	%f21, %f44, 0f32A57060, %f52;
	mov.b32 	%r44, %f49;
	shl.b32 	%r45, %r44, 23;
	mov.b32 	%f22, %r45;
	and.b32  	%r25, %r35, 2147483640;
	and.b32  	%r26, %r35, 1;
	mov.b32 	%r83, 0;
	mov.pred 	%p27, -1;
	mul.wide.s32 	%rd48, %r36, 4;
$L__BB0_19:
	mov.pred 	%p2, %p27;
	setp.lt.u32 	%p7, %r35, 8;
	mad.lo.s32 	%r47, %r83, %r3, %r2;
	mul.wide.s32 	%rd28, %r47, 4;
	add.s64 	%rd29, %rd5, %rd28;
	ld.global.f32 	%f24, [%rd29];
	mov.f32 	%f247, 0f00000000;
	mov.b32 	%r86, 0;
	@%p7 bra 	$L__BB0_22;
	ex2.approx.ftz.f32 	%f56, %f21;
	mul.f32 	%f36, %f56, %f22;
	mov.f32 	%f247, 0f00000000;
	mov.b32 	%r84, 0;
$L__BB0_21:
	.pragma "nounroll";
	mad.lo.s32 	%r49, %r84, %r36, %r2;
	mul.wide.s32 	%rd30, %r49, 4;
	add.s64 	%rd31, %rd6, %rd30;
	ld.global.f32 	%f57, [%rd31];
	mul.f32 	%f58, %f57, %f36;
	fma.rn.f32 	%f59, %f24, %f58, %f247;
	add.s64 	%rd33, %rd31, %rd48;
	ld.global.f32 	%f60, [%rd33];
	mul.f32 	%f61, %f60, %f36;
	fma.rn.f32 	%f62, %f24, %f61, %f59;
	add.s64 	%rd34, %rd33, %rd48;
	ld.global.f32 	%f63, [%rd34];
	mul.f32 	%f64, %f63, %f36;
	fma.rn.f32 	%f65, %f24, %f64, %f62;
	add.s64 	%rd35, %rd34, %rd48;
	ld.global.f32 	%f66, [%rd35];
	mul.f32 	%f67, %f66, %f36;
	fma.rn.f32 	%f68, %f24, %f67, %f65;
	add.s64 	%rd36, %rd35, %rd48;
	ld.global.f32 	%f69, [%rd36];
	mul.f32 	%f70, %f69, %f36;
	fma.rn.f32 	%f71, %f24, %f70, %f68;
	add.s64 	%rd37, %rd36, %rd48;
	ld.global.f32 	%f72, [%rd37];
	mul.f32 	%f73, %f72, %f36;
	fma.rn.f32 	%f74, %f24, %f73, %f71;
	add.s64 	%rd38, %rd37, %rd48;
	ld.global.f32 	%f75, [%rd38];
	mul.f32 	%f76, %f75, %f36;
	fma.rn.f32 	%f77, %f24, %f76, %f74;
	add.s64 	%rd39, %rd38, %rd48;
	ld.global.f32 	%f78, [%rd39];
	mul.f32 	%f79, %f78, %f36;
	fma.rn.f32 	%f247, %f24, %f79, %f77;
	add.s32 	%r84, %r84, 8;
	setp.ne.s32 	%p8, %r84, %r25;
	mov.u32 	%r86, %r25;
	@%p8 bra 	$L__BB0_21;
$L__BB0_22:
	setp.eq.s32 	%p9, %r22, 0;
	@%p9 bra 	$L__BB0_30;
	setp.lt.u32 	%p10, %r23, 3;
	@%p10 bra 	$L__BB0_25;
	ex2.approx.ftz.f32 	%f81, %f21;
	mul.f32 	%f82, %f81, %f22;
	mad.lo.s32 	%r50, %r86, %r36, %r2;
	mul.wide.s32 	%rd40, %r50, 4;
	add.s64 	%rd41, %rd6, %rd40;
	ld.global.f32 	%f83, [%rd41];
	mul.f32 	%f84, %f83, %f82;
	fma.rn.f32 	%f85, %f24, %f84, %f247;
	add.s64 	%rd43, %rd41, %rd48;
	ld.global.f32 	%f86, [%rd43];
	mul.f32 	%f87, %f86, %f82;
	fma.rn.f32 	%f88, %f24, %f87, %f85;
	add.s64 	%rd44, %rd43, %rd48;
	ld.global.f32 	%f89, [%rd44];
	mul.f32 	%f90, %f89, %f82;
	fma.rn.f32 	%f91, %f24, %f90, %f88;
	add.s64 	%rd45, %rd44, %rd48;
	ld.global.f32 	%f92, [%rd45];
	mul.f32 	%f93, %f92, %f82;
	fma.rn.f32 	%f247, %f24, %f93, %f91;
	add.s32 	%r86, %r86, 4;
$L__BB0_25:
	setp.eq.s32 	%p11, %r24, 0;
	@%p11 bra 	$L__BB0_30;
	setp.eq.s32 	%p12, %r24, 1;
	@%p12 bra 	$L__BB0_28;
	ex2.approx.ftz.f32 	%f95, %f21;
	mul.f32 	%f96, %f95, %f22;
	mad.lo.s32 	%r51, %r86, %r36, %r2;
	mul.wide.s32 	%rd46, %r51, 4;
	add.s64 	%rd47, %rd6, %rd46;
	ld.global.f32 	%f97, [%rd47];
	mul.f32 	%f98, %f97, %f96;
	fma.rn.f32 	%f99, %f24, %f98, %f247;
	add.s64 	%rd49, %rd47, %rd48;
	ld.global.f32 	%f100, [%rd49];
	mul.f32 	%f101, %f100, %f96;
	fma.rn.f32 	%f247, %f24, %f101, %f99;
	add.s32 	%r86, %r86, 2;
$L__BB0_28:
	setp.eq.s32 	%p13, %r26, 0;
	@%p13 bra 	$L__BB0_30;
	ex2.approx.ftz.f32 	%f102, %f21;
	mul.f32 	%f103, %f102, %f22;
	mad.lo.s32 	%r52, %r86, %r36, %r2;
	mul.wide.s32 	%rd50, %r52, 4;
	add.s64 	%rd51, %rd6, %rd50;
	ld.global.f32 	%f104, [%rd51];
	mul.f32 	%f105, %f104, %f103;
	fma.rn.f32 	%f247, %f24, %f105, %f247;
$L__BB0_30:
	fma.rn.f32 	%f248, %f247, %f2, %f248;
	mov.b32 	%r83, 1;
	mov.pred 	%p27, 0;
	@%p2 bra 	$L__BB0_19;
	bra.uni 	$L__BB0_32;
$L__BB0_31:
	fma.rn.f32 	%f41, %f2, 0f00000000, 0f00000000;
	fma.rn.f32 	%f248, %f2, 0f00000000, %f41;
$L__BB0_32:
	ld.param.u64 	%rd110, [_Z20multi_head_attentionPfS_S_S_S_S_S_S_ii_param_7];
	cvta.to.global.u64 	%rd107, %rd110;
	mul.wide.s32 	%rd108, %r1, 4;
	add.s64 	%rd109, %rd107, %rd108;
	st.global.f32 	[%rd109], %f248;
$L__BB0_33:
	ret;

}


// ===== COMPILED SASS (sm_100) =====

	.target	sm_100

	.elftype	@"ET_EXEC"


//--------------------- .note.nv.tkinfo           --------------------------
	.section	.note.nv.tkinfo,"",@"SHT_NOTE"
	.sectionflags	@"SHF_NOTE_NV_TKINFO"
	.tkinfo
        /*0018*/ 	.word	0x00000002
        /*0030*/ 	.string	""
        /*0030*/ 	.string	"ptxas"
        /*0030*/ 	.string	"Cuda compilation tools, release 13.0, V13.0.88"
        /*0030*/ 	.string	"Build cuda_13.0.r13.0/compiler.36424714_0"
        /*0030*/ 	.string	"-arch sm_100 -m 64 "



//--------------------- .note.nv.cuinfo           --------------------------
	.section	.note.nv.cuinfo,"",@"SHT_NOTE"
	.sectionflags	@"SHF_NOTE_NV_CUINFO"
        /*0018*/ 	.short	0x0002
        /*001a*/ 	.short	0x0064
        /*001c*/ 	.short	0x0082
	.zero		2


//--------------------- .nv.info                  --------------------------
	.section	.nv.info,"",@"SHT_CUDA_INFO"
	.align	4


	//----- nvinfo : EIATTR_REGCOUNT
	.align		4
        /*0000*/ 	.byte	0x04, 0x2f
        /*0002*/ 	.short	(.L_1 - .L_0)
	.align		4
.L_0:
        /*0004*/ 	.word	index@(_Z20multi_head_attentionPfS_S_S_S_S_S_S_ii)
        /*0008*/ 	.word	0x00000020


	//----- nvinfo : EIATTR_FRAME_SIZE
	.align		4
.L_1:
        /*000c*/ 	.byte	0x04, 0x11
        /*000e*/ 	.short	(.L_3 - .L_2)
	.align		4
.L_2:
        /*0010*/ 	.word	index@($__internal_1_$__cuda_sm3x_div_rn_noftz_f32_slowpath)
        /*0014*/ 	.word	0x00000000


	//----- nvinfo : EIATTR_FRAME_SIZE
	.align		4
.L_3:
        /*0018*/ 	.byte	0x04, 0x11
        /*001a*/ 	.short	(.L_5 - .L_4)
	.align		4
.L_4:
        /*001c*/ 	.word	index@($__internal_0_$__cuda_sm20_sqrt_rn_f32_slowpath)
        /*0020*/ 	.word	0x00000000


	//----- nvinfo : EIATTR_FRAME_SIZE
	.align		4
.L_5:
        /*0024*/ 	.byte	0x04, 0x11
        /*0026*/ 	.short	(.L_7 - .L_6)
	.align		4
.L_6:
        /*0028*/ 	.word	index@(_Z20multi_head_attentionPfS_S_S_S_S_S_S_ii)
        /*002c*/ 	.word	0x00000000


	//----- nvinfo : EIATTR_MIN_STACK_SIZE
	.align		4
.L_7:
        /*0030*/ 	.byte	0x04, 0x12
        /*0032*/ 	.short	(.L_9 - .L_8)
	.align		4
.L_8:
        /*0034*/ 	.word	index@(_Z20multi_head_attentionPfS_S_S_S_S_S_S_ii)
        /*0038*/ 	.word	0x00000000
.L_9:


//--------------------- .nv.compat                --------------------------
	.section	.nv.compat,"",@"SHT_CUDA_COMPAT_INFO"
	.align	4
        /*0000*/ 	.byte	0x02, 0x09, 0x00, 0x00, 0x02, 0x02, 0x01, 0x00, 0x02, 0x05, 0x05, 0x00, 0x03, 0x07, 0x01, 0x01
        /*0010*/ 	.byte	0x02, 0x03, 0x00, 0x00, 0x02, 0x06, 0x01, 0x00, 0x04, 0x0b, 0x08, 0x00, 0x01, 0x00, 0x00, 0x00
        /*0020*/ 	.byte	0x00, 0x00, 0x00, 0x00


//--------------------- .nv.info._Z20multi_head_attentionPfS_S_S_S_S_S_S_ii --------------------------
	.section	.nv.info._Z20multi_head_attentionPfS_S_S_S_S_S_S_ii,"",@"SHT_CUDA_INFO"
	.sectionflags	@""
	.align	4


	//----- nvinfo : EIATTR_CUDA_API_VERSION
	.align		4
        /*0000*/ 	.byte	0x04, 0x37
        /*0002*/ 	.short	(.L_11 - .L_10)
.L_10:
        /*0004*/ 	.word	0x00000082


	//----- nvinfo : EIATTR_KPARAM_INFO
	.align		4
.L_11:
        /*0008*/ 	.byte	0x04, 0x17
        /*000a*/ 	.short	(.L_13 - .L_12)
.L_12:
        /*000c*/ 	.word	0x00000000
        /*0010*/ 	.short	0x0009
        /*0012*/ 	.short	0x0044
        /*0014*/ 	.byte	0x00, 0xf0, 0x11, 0x00


	//----- nvinfo : EIATTR_KPARAM_INFO
	.align		4
.L_13:
        /*0018*/ 	.byte	0x04, 0x17
        /*001a*/ 	.short	(.L_15 - .L_14)
.L_14:
        /*001c*/ 	.word	0x00000000
        /*0020*/ 	.short	0x0008
        /*0022*/ 	.short	0x0040
        /*0024*/ 	.byte	0x00, 0xf0, 0x11, 0x00


	//----- nvinfo : EIATTR_KPARAM_INFO
	.align		4
.L_15:
        /*0028*/ 	.byte	0x04, 0x17
        /*002a*/ 	.short	(.L_17 - .L_16)
.L_16:
        /*002c*/ 	.word	0x00000000
        /*0030*/ 	.short	0x0007
        /*0032*/ 	.short	0x0038
        /*0034*/ 	.byte	0x00, 0xf5, 0x21, 0x00


	//----- nvinfo : EIATTR_KPARAM_INFO
	.align		4
.L_17:
        /*0038*/ 	.byte	0x04, 0x17
        /*003a*/ 	.short	(.L_19 - .L_18)
.L_18:
        /*003c*/ 	.word	0x00000000
        /*0040*/ 	.short	0x0006
        /*0042*/ 	.short	0x0030
        /*0044*/ 	.byte	0x00, 0xf5, 0x21, 0x00


	//----- nvinfo : EIATTR_KPARAM_INFO
	.align		4
.L_19:
        /*0048*/ 	.byte	0x04, 0x17
        /*004a*/ 	.short	(.L_21 - .L_20)
.L_20:
        /*004c*/ 	.word	0x00000000
        /*0050*/ 	.short	0x0005
        /*0052*/ 	.short	0x0028
        /*0054*/ 	.byte	0x00, 0xf5, 0x21, 0x00


	//----- nvinfo : EIATTR_KPARAM_INFO
	.align		4
.L_21:
        /*0058*/ 	.byte	0x04, 0x17
        /*005a*/ 	.short	(.L_23 - .L_22)
.L_22:
        /*005c*/ 	.word	0x00000000
        /*0060*/ 	.short	0x0004
        /*0062*/ 	.short	0x0020
        /*0064*/ 	.byte	0x00, 0xf5, 0x21, 0x00


	//----- nvinfo : EIATTR_KPARAM_INFO
	.align		4
.L_23:
        /*0068*/ 	.byte	0x04, 0x17
        /*006a*/ 	.short	(.L_25 - .L_24)
.L_24:
        /*006c*/ 	.word	0x00000000
        /*0070*/ 	.short	0x0003
        /*0072*/ 	.short	0x0018
        /*0074*/ 	.byte	0x00, 0xf5, 0x21, 0x00


	//----- nvinfo : EIATTR_KPARAM_INFO
	.align		4
.L_25:
        /*0078*/ 	.byte	0x04, 0x17
        /*007a*/ 	.short	(.L_27 - .L_26)
.L_26:
        /*007c*/ 	.word	0x00000000
        /*0080*/ 	.short	0x0002
        /*0082*/ 	.short	0x0010
        /*0084*/ 	.byte	0x00, 0xf5, 0x21, 0x00


	//----- nvinfo : EIATTR_KPARAM_INFO
	.align		4
.L_27:
        /*0088*/ 	.byte	0x04, 0x17
        /*008a*/ 	.short	(.L_29 - .L_28)
.L_28:
        /*008c*/ 	.word	0x00000000
        /*0090*/ 	.short	0x0001
        /*0092*/ 	.short	0x0008
        /*0094*/ 	.byte	0x00, 0xf5, 0x21, 0x00


	//----- nvinfo : EIATTR_KPARAM_INFO
	.align		4
.L_29:
        /*0098*/ 	.byte	0x04, 0x17
        /*009a*/ 	.short	(.L_31 - .L_30)
.L_30:
        /*009c*/ 	.word	0x00000000
        /*00a0*/ 	.short	0x0000
        /*00a2*/ 	.short	0x0000
        /*00a4*/ 	.byte	0x00, 0xf5, 0x21, 0x00


	//----- nvinfo : EIATTR_SPARSE_MMA_MASK
	.align		4
.L_31:
        /*00a8*/ 	.byte	0x03, 0x50
        /*00aa*/ 	.short	0x0000


	//----- nvinfo : EIATTR_MAXREG_COUNT
	.align		4
        /*00ac*/ 	.byte	0x03, 0x1b
        /*00ae*/ 	.short	0x00ff


	//----- nvinfo : EIATTR_MERCURY_ISA_VERSION
	.align		4
        /*00b0*/ 	.byte	0x03, 0x5f
        /*00b2*/ 	.short	0x0101


	//----- nvinfo : EIATTR_VRC_CTA_INIT_COUNT
	.align		4
        /*00b4*/ 	.byte	0x02, 0x4a
	.zero		1
	.zero		1


	//----- nvinfo : EIATTR_EXIT_INSTR_OFFSETS
	.align		4
        /*00b8*/ 	.byte	0x04, 0x1c
        /*00ba*/ 	.short	(.L_33 - .L_32)


	//   ....[0]....
.L_32:
        /*00bc*/ 	.word	0x00000080


	//   ....[1]....
        /*00c0*/ 	.word	0x00001f70


	//----- nvinfo : EIATTR_CRS_STACK_SIZE
	.align		4
.L_33:
        /*00c4*/ 	.byte	0x04, 0x1e
        /*00c6*/ 	.short	(.L_35 - .L_34)
.L_34:
        /*00c8*/ 	.word	0x00000000


	//----- nvinfo : EIATTR_CBANK_PARAM_SIZE
	.align		4
.L_35:
        /*00cc*/ 	.byte	0x03, 0x19
        /*00ce*/ 	.short	0x0048


	//----- nvinfo : EIATTR_PARAM_CBANK
	.align		4
        /*00d0*/ 	.byte	0x04, 0x0a
        /*00d2*/ 	.short	(.L_37 - .L_36)
	.align		4
.L_36:
        /*00d4*/ 	.word	index@(.nv.constant0._Z20multi_head_attentionPfS_S_S_S_S_S_S_ii)
        /*00d8*/ 	.short	0x0380
        /*00da*/ 	.short	0x0048


	//----- nvinfo : EIATTR_SW_WAR
	.align		4
.L_37:
        /*00dc*/ 	.byte	0x04, 0x36
        /*00de*/ 	.short	(.L_39 - .L_38)
.L_38:
        /*00e0*/ 	.word	0x00000008
.L_39:


//--------------------- .nv.callgraph             --------------------------
	.section	.nv.callgraph,"",@"SHT_CUDA_CALLGRAPH"
	.align	4
	.sectionentsize	8
	.align		4
        /*0000*/ 	.word	0x00000000
	.align		4
        /*0004*/ 	.word	0xffffffff
	.align		4
        /*0008*/ 	.word	0x00000000
	.align		4
        /*000c*/ 	.word	0xfffffffe
	.align		4
        /*0010*/ 	.word	0x00000000
	.align		4
        /*0014*/ 	.word	0xfffffffd
	.align		4
        /*0018*/ 	.word	0x00000000
	.align		4
        /*001c*/ 	.word	0xfffffffc


//--------------------- .text._Z20multi_head_attentionPfS_S_S_S_S_S_S_ii --------------------------
	.section	.text._Z20multi_head_attentionPfS_S_S_S_S_S_S_ii,"ax",@progbits
	.align	128
        .global         _Z20multi_head_attentionPfS_S_S_S_S_S_S_ii
        .type           _Z20multi_head_attentionPfS_S_S_S_S_S_S_ii,@function
        .size           _Z20multi_head_attentionPfS_S_S_S_S_S_S_ii,(.L_x_36 - _Z20multi_head_attentionPfS_S_S_S_S_S_S_ii)
        .other          _Z20multi_head_attentionPfS_S_S_S_S_S_S_ii,@"STO_CUDA_ENTRY STV_DEFAULT"
_Z20multi_head_attentionPfS_S_S_S_S_S_S_ii:
.text._Z20multi_head_attentionPfS_S_S_S_S_S_S_ii:
[----:B------:R-:W-:Y:S01]  /*0000*/  LDC R1, c[0x0][0x37c] ;  /* 0x0000df00ff017b82 */ /* 0x000fe20000000800 */
[----:B------:R-:W0:Y:S07]  /*0010*/  S2R R0, SR_TID.X ;  /* 0x0000000000007919 */ /* 0x000e2e0000002100 */
[----:B------:R-:W0:Y:S08]  /*0020*/  S2UR UR4, SR_CTAID.X ;  /* 0x00000000000479c3 */ /* 0x000e300000002500 */
[----:B------:R-:W0:Y:S08]  /*0030*/  LDC R3, c[0x0][0x360] ;  /* 0x0000d800ff037b82 */ /* 0x000e300000000800 */
[----:B------:R-:W1:Y:S01]  /*0040*/  LDC.64 R4, c[0x0][0x3c0] ;  /* 0x0000f000ff047b82 */ /* 0x000e620000000a00 */
[----:B0-----:R-:W-:-:S02]  /*0050*/  IMAD R0, R3, UR4, R0 ;  /* 0x0000000403007c24 */ /* 0x001fc4000f8e0200 */
[----:B-1----:R-:W-:-:S05]  /*0060*/  IMAD R3, R5, R4, RZ ;  /* 0x0000000405037224 */ /* 0x002fca00078e02ff */
[----:B------:R-:W-:-:S13]  /*0070*/  ISETP.GE.AND P0, PT, R0, R3, PT ;  /* 0x000000030000720c */ /* 0x000fda0003f06270 */
[----:B------:R-:W-:Y:S05]  /*0080*/  @P0 EXIT ;  /* 0x000000000000094d */ /* 0x000fea0003800000 */
[----:B------:R-:W-:Y:S01]  /*0090*/  IABS R8, R5 ;  /* 0x0000000500087213 */ /* 0x000fe20000000000 */
[----:B------:R-:W0:Y:S01]  /*00a0*/  LDCU.64 UR12, c[0x0][0x358] ;  /* 0x00006b00ff0c77ac */ /* 0x000e220008000a00 */
[----:B------:R-:W-:Y:S02]  /*00b0*/  IABS R9, R0 ;  /* 0x0000000000097213 */ /* 0x000fe40000000000 */
[----:B------:R-:W1:Y:S01]  /*00c0*/  I2F.RP R6, R8 ;  /* 0x0000000800067306 */ /* 0x000e620000209400 */
[----:B------:R-:W-:-:S07]  /*00d0*/  ISETP.GE.AND P2, PT, R0, RZ, PT ;  /* 0x000000ff0000720c */ /* 0x000fce0003f46270 */
[----:B-1----:R-:W1:Y:S02]  /*00e0*/  MUFU.RCP R6, R6 ;  /* 0x0000000600067308 */ /* 0x002e640000001000 */
[----:B-1----:R-:W-:-:S06]  /*00f0*/  IADD3 R2, PT, PT, R6, 0xffffffe, RZ ;  /* 0x0ffffffe06027810 */ /* 0x002fcc0007ffe0ff */
[----:B------:R1:W2:Y:S02]  /*0100*/  F2I.FTZ.U32.TRUNC.NTZ R3, R2 ;  /* 0x0000000200037305 */ /* 0x0002a4000021f000 */
[----:B-1----:R-:W-:Y:S01]  /*0110*/  HFMA2 R2, -RZ, RZ, 0, 0 ;  /* 0x00000000ff027431 */ /* 0x002fe200000001ff */
[----:B--2---:R-:W-:-:S05]  /*0120*/  IADD3 R7, PT, PT, RZ, -R3, RZ ;  /* 0x80000003ff077210 */ /* 0x004fca0007ffe0ff */
[----:B------:R-:W-:-:S04]  /*0130*/  IMAD R7, R7, R8, RZ ;  /* 0x0000000807077224 */ /* 0x000fc800078e02ff */
[----:B------:R-:W-:Y:S01]  /*0140*/  IMAD.HI.U32 R3, R3, R7, R2 ;  /* 0x0000000703037227 */ /* 0x000fe200078e0002 */
[----:B------:R-:W-:-:S05]  /*0150*/  MOV R7, R9 ;  /* 0x0000000900077202 */ /* 0x000fca0000000f00 */
[----:B------:R-:W-:-:S04]  /*0160*/  IMAD.HI.U32 R3, R3, R7, RZ ;  /* 0x0000000703037227 */ /* 0x000fc800078e00ff */
[----:B------:R-:W-:-:S04]  /*0170*/  IMAD.MOV R3, RZ, RZ, -R3 ;  /* 0x000000ffff037224 */ /* 0x000fc800078e0a03 */
[C---:B------:R-:W-:Y:S02]  /*0180*/  IMAD R3, R8.reuse, R3, R7 ;  /* 0x0000000308037224 */ /* 0x040fe400078e0207 */
[----:B------:R-:W1:Y:S03]  /*0190*/  LDC.64 R6, c[0x0][0x3b0] ;  /* 0x0000ec00ff067b82 */ /* 0x000e660000000a00 */
[----:B------:R-:W-:-:S13]  /*01a0*/  ISETP.GT.U32.AND P0, PT, R8, R3, PT ;  /* 0x000000030800720c */ /* 0x000fda0003f04070 */
[----:B------:R-:W-:Y:S02]  /*01b0*/  @!P0 IADD3 R3, PT, PT, R3, -R8, RZ ;  /* 0x8000000803038210 */ /* 0x000fe40007ffe0ff */
[----:B------:R-:W-:Y:S02]  /*01c0*/  ISETP.NE.AND P0, PT, R5, RZ, PT ;  /* 0x000000ff0500720c */ /* 0x000fe40003f05270 */
[----:B------:R-:W-:-:S13]  /*01d0*/  ISETP.GT.U32.AND P1, PT, R8, R3, PT ;  /* 0x000000030800720c */ /* 0x000fda0003f24070 */
[----:B------:R-:W-:-:S04]  /*01e0*/  @!P1 IADD3 R3, PT, PT, R3, -R8, RZ ;  /* 0x8000000803039210 */ /* 0x000fc80007ffe0ff */
[----:B------:R-:W-:Y:S02]  /*01f0*/  @!P2 IADD3 R3, PT, PT, -R3, RZ, RZ ;  /* 0x000000ff0303a210 */ /* 0x000fe40007ffe1ff */
[----:B------:R-:W-:-:S05]  /*0200*/  @!P0 LOP3.LUT R3, RZ, R5, RZ, 0x33, !PT ;  /* 0x00000005ff038212 */ /* 0x000fca00078e33ff */
[----:B-1----:R-:W-:-:S05]  /*0210*/  IMAD.WIDE R6, R3, 0x4, R6 ;  /* 0x0000000403067825 */ /* 0x002fca00078e0206 */
[----:B0-----:R0:W5:Y:S01]  /*0220*/  LDG.E R2, desc[UR12][R6.64] ;  /* 0x0000000c06027981 */ /* 0x001162000c1e1900 */
[----:B------:R-:W-:-:S13]  /*0230*/  ISETP.GE.AND P0, PT, R4, 0x1, PT ;  /* 0x000000010400780c */ /* 0x000fda0003f06270 */
[----:B0-----:R-:W-:Y:S05]  /*0240*/  @!P0 BRA `(.L_x_0) ;  /* 0x0000001c00348947 */ /* 0x001fea0003800000 */
[C---:B------:R-:W-:Y:S02]  /*0250*/  ISETP.GE.AND P0, PT, R5.reuse, 0x2, PT ;  /* 0x000000020500780c */ /* 0x040fe40003f06270 */
[----:B------:R-:W-:-:S04]  /*0260*/  LEA.HI R6, R5, R5, RZ, 0x1 ;  /* 0x0000000505067211 */ /* 0x000fc800078f08ff */
[----:B------:R-:W-:-:S04]  /*0270*/  SHF.R.S32.HI R4, RZ, 0x1, R6 ;  /* 0x00000001ff047819 */ /* 0x000fc80000011406 */
[----:B------:R-:W-:-:S03]  /*0280*/  I2FP.F32.S32 R8, R4 ;  /* 0x0000000400087245 */ /* 0x000fc60000201400 */
[----:B------:R-:W-:Y:S05]  /*0290*/  @!P0 BRA `(.L_x_1) ;  /* 0x0000001000b08947 */ /* 0x000fea0003800000 */
[----:B------:R-:W-:Y:S01]  /*02a0*/  IADD3 R5, PT, PT, R8, -0xd000000, RZ ;  /* 0xf300000008057810 */ /* 0x000fe20007ffe0ff */
[----:B------:R0:W1:Y:S03]  /*02b0*/  MUFU.RSQ R4, R8 ;  /* 0x0000000800047308 */ /* 0x0000660000001400 */
[----:B------:R-:W-:-:S13]  /*02c0*/  ISETP.GT.U32.AND P0, PT, R5, 0x727fffff, PT ;  /* 0x727fffff0500780c */ /* 0x000fda0003f04070 */
[----:B0-----:R-:W-:Y:S05]  /*02d0*/  @!P0 BRA `(.L_x_2) ;  /* 0x0000000000148947 */ /* 0x001fea0003800000 */
[----:B-1----:R-:W-:Y:S01]  /*02e0*/  IMAD.MOV.U32 R4, RZ, RZ, R8 ;  /* 0x000000ffff047224 */ /* 0x002fe200078e0008 */
[----:B------:R-:W-:-:S07]  /*02f0*/  MOV R9, 0x310 ;  /* 0x0000031000097802 */ /* 0x000fce0000000f00 */
[----:B-----5:R-:W-:Y:S05]  /*0300*/  CALL.REL.NOINC `($__internal_0_$__cuda_sm20_sqrt_rn_f32_slowpath) ;  /* 0x0000001c001c7944 */ /* 0x020fea0003c00000 */
[----:B------:R-:W-:Y:S01]  /*0310*/  MOV R4, R7 ;  /* 0x0000000700047202 */ /* 0x000fe20000000f00 */
[----:B------:R-:W-:Y:S06]  /*0320*/  BRA `(.L_x_3) ;  /* 0x0000000000107947 */ /* 0x000fec0003800000 */
.L_x_2:
[C---:B-1----:R-:W-:Y:S01]  /*0330*/  FMUL.FTZ R5, R4.reuse, R8 ;  /* 0x0000000804057220 */ /* 0x042fe20000410000 */
[----:B------:R-:W-:-:S03]  /*0340*/  FMUL.FTZ R7, R4, 0.5 ;  /* 0x3f00000004077820 */ /* 0x000fc60000410000 */
[----:B------:R-:W-:-:S04]  /*0350*/  FFMA R4, -R5, R5, R8 ;  /* 0x0000000505047223 */ /* 0x000fc80000000108 */
[----:B------:R-:W-:-:S07]  /*0360*/  FFMA R4, R4, R7, R5 ;  /* 0x0000000704047223 */ /* 0x000fce0000000005 */
.L_x_3:
[----:B------:R-:W0:Y:S01]  /*0370*/  LDCU.64 UR8, c[0x0][0x380] ;  /* 0x00007000ff0877ac */ /* 0x000e220008000a00 */
[----:B------:R-:W-:Y:S01]  /*0380*/  HFMA2 R7, -RZ, RZ, 0, 0 ;  /* 0x00000000ff077431 */ /* 0x000fe200000001ff */
[----:B------:R-:W-:Y:S01]  /*0390*/  SHF.R.S32.HI R5, RZ, 0x1, R6 ;  /* 0x00000001ff057819 */ /* 0x000fe20000011406 */
[----:B------:R-:W-:Y:S01]  /*03a0*/  UMOV UR4, URZ ;  /* 0x000000ff00047c82 */ /* 0x000fe20008000000 */
[----:B0-----:R-:W-:-:S04]  /*03b0*/  UIADD3 UR8, UP0, UPT, UR8, 0x10, URZ ;  /* 0x0000001008087890 */ /* 0x001fc8000ff1e0ff */
[----:B------:R-:W-:Y:S02]  /*03c0*/  UIADD3.X UR9, UPT, UPT, URZ, UR9, URZ, UP0, !UPT ;  /* 0x00000009ff097290 */ /* 0x000fe400087fe4ff */
[----:B------:R-:W-:-:S11]  /*03d0*/  UPLOP3.LUT UP0, UPT, UPT, UPT, UPT, 0x80, 0x8 ;  /* 0x000000000008789c */ /* 0x000fd60003f0f070 */
.L_x_12:
[----:B------:R-:W0:Y:S01]  /*03e0*/  LDC.64 R10, c[0x0][0x3a8] ;  /* 0x0000ea00ff0a7b82 */ /* 0x000e220000000a00 */
[----:B------:R-:W-:-:S05]  /*03f0*/  IMAD R6, R5, UR4, RZ ;  /* 0x0000000405067c24 */ /* 0x000fca000f8e02ff */
[----:B------:R-:W-:Y:S02]  /*0400*/  IADD3 R9, PT, PT, R3, R6, RZ ;  /* 0x0000000603097210 */ /* 0x000fe40007ffe0ff */
[----:B------:R-:W1:Y:S03]  /*0410*/  LDC.64 R12, c[0x0][0x398] ;  /* 0x0000e600ff0c7b82 */ /* 0x000e660000000a00 */
[----:B0-----:R-:W-:-:S05]  /*0420*/  IMAD.WIDE R10, R9, 0x4, R10 ;  /* 0x00000004090a7825 */ /* 0x001fca00078e020a */
[----:B-----5:R0:W5:Y:S01]  /*0430*/  LDG.E R6, desc[UR12][R10.64] ;  /* 0x0000000c0a067981 */ /* 0x020162000c1e1900 */
[----:B------:R-:W-:Y:S01]  /*0440*/  IMAD.WIDE.U32 R8, R5, UR4, RZ ;  /* 0x0000000405087c25 */ /* 0x000fe2000f8e00ff */
[----:B------:R-:W-:Y:S01]  /*0450*/  UPLOP3.LUT UP1, UPT, UPT, UPT, UP0, 0x80, 0x8 ;  /* 0x000000000008789c */ /* 0x000fe20003f2f000 */
[----:B------:R-:W-:Y:S01]  /*0460*/  UMOV UR5, URZ ;  /* 0x000000ff00057c82 */ /* 0x000fe20008000000 */
[----:B-1----:R-:W-:-:S04]  /*0470*/  LEA R12, P0, R8, R12, 0x2 ;  /* 0x0000000c080c7211 */ /* 0x002fc800078010ff */
[----:B------:R-:W-:Y:S02]  /*0480*/  IADD3 RZ, P1, PT, R12, 0x10, RZ ;  /* 0x000000100cff7810 */ /* 0x000fe40007f3e0ff */
[----:B------:R-:W-:Y:S02]  /*0490*/  LEA.HI.X R8, R8, R13, R9, 0x2, P0 ;  /* 0x0000000d08087211 */ /* 0x000fe400000f1409 */
[----:B------:R-:W-:-:S03]  /*04a0*/  MOV R9, RZ ;  /* 0x000000ff00097202 */ /* 0x000fc60000000f00 */
[----:B0-----:R-:W-:-:S07]  /*04b0*/  IMAD.X R8, RZ, RZ, R8, P1 ;  /* 0x000000ffff087224 */ /* 0x001fce00008e0608 */
.L_x_11:
[----:B------:R-:W0:Y:S01]  /*04c0*/  LDCU UR10, c[0x0][0x3c4] ;  /* 0x00007880ff0a77ac */ /* 0x000e220008000800 */
[----:B------:R-:W-:Y:S01]  /*04d0*/  IADD3 R10, PT, PT, R5, -0x1, RZ ;  /* 0xffffffff050a7810 */ /* 0x000fe20007ffe0ff */
[----:B------:R-:W-:Y:S01]  /*04e0*/  HFMA2 R23, -RZ, RZ, 0, 0 ;  /* 0x00000000ff177431 */ /* 0x000fe200000001ff */
[----:B------:R-:W-:Y:S02]  /*04f0*/  MOV R21, RZ ;  /* 0x000000ff00157202 */ /* 0x000fe40000000f00 */
[----:B------:R-:W-:Y:S01]  /*0500*/  ISETP.GE.U32.AND P0, PT, R10, 0x7, PT ;  /* 0x000000070a00780c */ /* 0x000fe20003f06070 */
[----:B0-----:R-:W-:-:S12]  /*0510*/  UIMAD UR10, UR5, UR10, URZ ;  /* 0x0000000a050a72a4 */ /* 0x001fd8000f8e02ff */
[----:B------:R-:W-:Y:S05]  /*0520*/  @!P0 BRA `(.L_x_4) ;  /* 0x0000000400688947 */ /* 0x000fea0003800000 */
[----:B------:R-:W0:Y:S01]  /*0530*/  LDC.64 R12, c[0x0][0x3a0] ;  /* 0x0000e800ff0c7b82 */ /* 0x000e220000000a00 */
[----:B------:R-:W1:Y:S01]  /*0540*/  LDCU.64 UR6, c[0x0][0x388] ;  /* 0x00007100ff0677ac */ /* 0x000e620008000a00 */
[C---:B------:R-:W-:Y:S01]  /*0550*/  IMAD.WIDE.U32 R10, R5.reuse, UR4, RZ ;  /* 0x00000004050a7c25 */ /* 0x040fe2000f8e00ff */
[C---:B------:R-:W-:Y:S02]  /*0560*/  LOP3.LUT R21, R5.reuse, 0x3ffffff8, RZ, 0xc0, !PT ;  /* 0x3ffffff805157812 */ /* 0x040fe400078ec0ff */
[----:B------:R-:W-:Y:S01]  /*0570*/  MOV R23, RZ ;  /* 0x000000ff00177202 */ /* 0x000fe20000000f00 */
[----:B------:R-:W-:Y:S01]  /*0580*/  IMAD R14, R5, UR4, RZ ;  /* 0x00000004050e7c24 */ /* 0x000fe2000f8e02ff */
[----:B------:R-:W-:Y:S01]  /*0590*/  IADD3 R18, PT, PT, -R21, RZ, RZ ;  /* 0x000000ff15127210 */ /* 0x000fe20007ffe1ff */
[----:B------:R-:W2:Y:S01]  /*05a0*/  LDC R15, c[0x0][0x398] ;  /* 0x0000e600ff0f7b82 */ /* 0x000ea20000000800 */
[----:B------:R-:W-:Y:S01]  /*05b0*/  IMAD.IADD R19, R0, 0x1, -R3 ;  /* 0x0000000100137824 */ /* 0x000fe200078e0a03 */
[----:B-1----:R-:W-:-:S04]  /*05c0*/  UIMAD.WIDE.U32 UR6, UR10, 0x4, UR6 ;  /* 0x000000040a0678a5 */ /* 0x002fc8000f8e0006 */
[----:B------:R-:W-:Y:S01]  /*05d0*/  UIADD3 UR11, UP0, UPT, UR6, 0x10, URZ ;  /* 0x00000010060b7890 */ /* 0x000fe2000ff1e0ff */
[----:B0-----:R-:W-:-:S03]  /*05e0*/  LEA R12, P0, R10, R12, 0x2 ;  /* 0x0000000c0a0c7211 */ /* 0x001fc600078010ff */
[----:B------:R-:W-:Y:S01]  /*05f0*/  UIADD3.X UR6, UPT, UPT, URZ, UR7, URZ, UP0, !UPT ;  /* 0x00000007ff067290 */ /* 0x000fe200087fe4ff */
[----:B------:R-:W-:Y:S02]  /*0600*/  LEA.HI.X R10, R10, R13, R11, 0x2, P0 ;  /* 0x0000000d0a0a7211 */ /* 0x000fe400000f140b */
[----:B------:R-:W-:Y:S02]  /*0610*/  IADD3 R16, P0, PT, R12, 0x10, RZ ;  /* 0x000000100c107810 */ /* 0x000fe40007f1e0ff */
[----:B--2---:R-:W-:Y:S02]  /*0620*/  LEA R14, R14, R15, 0x2 ;  /* 0x0000000f0e0e7211 */ /* 0x004fe400078e10ff */
[----:B------:R-:W-:Y:S02]  /*0630*/  MOV R13, R8 ;  /* 0x00000008000d7202 */ /* 0x000fe40000000f00 */
[----:B------:R-:W-:Y:S01]  /*0640*/  IADD3 R12, PT, PT, R14, 0x10, RZ ;  /* 0x000000100e0c7810 */ /* 0x000fe20007ffe0ff */
[----:B------:R-:W-:Y:S01]  /*0650*/  IMAD.U32 R14, RZ, RZ, UR11 ;  /* 0x0000000bff0e7e24 */ /* 0x000fe2000f8e00ff */
[----:B------:R-:W-:-:S02]  /*0660*/  IADD3.X R17, PT, PT, RZ, R10, RZ, P0, !PT ;  /* 0x0000000aff117210 */ /* 0x000fc400007fe4ff */
[----:B------:R-:W-:-:S07]  /*0670*/  MOV R15, UR6 ;  /* 0x00000006000f7c02 */ /* 0x000fce0008000f00 */
.L_x_5:
[----:B------:R-:W-:Y:S01]  /*0680*/  MOV R10, UR8 ;  /* 0x00000008000a7c02 */ /* 0x000fe20008000f00 */
[----:B------:R-:W2:Y:S01]  /*0690*/  LDG.E R25, desc[UR12][R12.64+-0x10] ;  /* 0xfffff00c0c197981 */ /* 0x000ea2000c1e1900 */
[----:B------:R-:W-:-:S03]  /*06a0*/  MOV R11, UR9 ;  /* 0x00000009000b7c02 */ /* 0x000fc60008000f00 */
[----:B------:R-:W3:Y:S01]  /*06b0*/  LDG.E R20, desc[UR12][R14.64+-0x10] ;  /* 0xfffff00c0e147981 */ /* 0x000ee2000c1e1900 */
[----:B------:R-:W-:-:S03]  /*06c0*/  IMAD.WIDE R10, R19, 0x4, R10 ;  /* 0x00000004130a7825 */ /* 0x000fc600078e020a */
[----:B------:R-:W4:Y:S04]  /*06d0*/  LDG.E R24, desc[UR12][R16.64+-0x10] ;  /* 0xfffff00c10187981 */ /* 0x000f28000c1e1900 */
[----:B------:R-:W2:Y:S04]  /*06e0*/  LDG.E R22, desc[UR12][R10.64+-0x10] ;  /* 0xfffff00c0a167981 */ /* 0x000ea8000c1e1900 */
[----:B------:R-:W4:Y:S04]  /*06f0*/  LDG.E R26, desc[UR12][R16.64+-0xc] ;  /* 0xfffff40c101a7981 */ /* 0x000f28000c1e1900 */
[----:B------:R-:W4:Y:S01]  /*0700*/  LDG.E R28, desc[UR12][R16.64+0x8] ;  /* 0x0000080c101c7981 */ /* 0x000f22000c1e1900 */
[----:B--2---:R-:W-:-:S03]  /*0710*/  FMUL R27, R22, R25 ;  /* 0x00000019161b7220 */ /* 0x004fc60000400000 */
[----:B------:R-:W2:Y:S04]  /*0720*/  LDG.E R25, desc[UR12][R12.64+-0xc] ;  /* 0xfffff40c0c197981 */ /* 0x000ea8000c1e1900 */
[----:B------:R-:W2:Y:S01]  /*0730*/  LDG.E R22, desc[UR12][R10.64+-0xc] ;  /* 0xfffff40c0a167981 */ /* 0x000ea2000c1e1900 */
[----:B---3--:R-:W-:-:S03]  /*0740*/  FMUL R20, R27, R20 ;  /* 0x000000141b147220 */ /* 0x008fc60000400000 */
[----:B------:R-:W3:Y:S01]  /*0750*/  LDG.E R27, desc[UR12][R14.64+-0xc] ;  /* 0xfffff40c0e1b7981 */ /* 0x000ee2000c1e1900 */
[----:B----4-:R-:W-:-:S03]  /*0760*/  FFMA R24, R20, R24, R23 ;  /* 0x0000001814187223 */ /* 0x010fc60000000017 */
[----:B------:R-:W4:Y:S04]  /*0770*/  LDG.E R23, desc[UR12][R12.64+-0x8] ;  /* 0xfffff80c0c177981 */ /* 0x000f28000c1e1900 */
[----:B------:R-:W4:Y:S01]  /*0780*/  LDG.E R20, desc[UR12][R10.64+-0x8] ;  /* 0xfffff80c0a147981 */ /* 0x000f22000c1e1900 */
[----:B--2---:R-:W-:-:S03]  /*0790*/  FMUL R22, R22, R25 ;  /* 0x0000001916167220 */ /* 0x004fc60000400000 */
[----:B------:R-:W2:Y:S01]  /*07a0*/  LDG.E R25, desc[UR12][R14.64+-0x8] ;  /* 0xfffff80c0e197981 */ /* 0x000ea2000c1e1900 */
[----:B---3--:R-:W-:-:S04]  /*07b0*/  FMUL R27, R22, R27 ;  /* 0x0000001b161b7220 */ /* 0x008fc80000400000 */
[----:B------:R-:W-:Y:S02]  /*07c0*/  FFMA R24, R27, R26, R24 ;  /* 0x0000001a1b187223 */ /* 0x000fe40000000018 */
[----:B------:R-:W3:Y:S01]  /*07d0*/  LDG.E R26, desc[UR12][R16.64+-0x8] ;  /* 0xfffff80c101a7981 */ /* 0x000ee2000c1e1900 */
[----:B----4-:R-:W-:-:S03]  /*07e0*/  FMUL R22, R20, R23 ;  /* 0x0000001714167220 */ /* 0x010fc60000400000 */
[----:B------:R-:W4:Y:S04]  /*07f0*/  LDG.E R23, desc[UR12][R12.64+-0x4] ;  /* 0xfffffc0c0c177981 */ /* 0x000f28000c1e1900 */
[----:B------:R-:W4:Y:S04]  /*0800*/  LDG.E R20, desc[UR12][R10.64+-0x4] ;  /* 0xfffffc0c0a147981 */ /* 0x000f28000c1e1900 */
[----:B------:R0:W4:Y:S01]  /*0810*/  LDG.E R27, desc[UR12][R12.64+0xc] ;  /* 0x00000c0c0c1b7981 */ /* 0x000122000c1e1900 */
[----:B--2---:R-:W-:-:S04]  /*0820*/  FMUL R25, R22, R25 ;  /* 0x0000001916197220 */ /* 0x004fc80000400000 */
[----:B---3--:R-:W-:Y:S02]  /*0830*/  FFMA R24, R25, R26, R24 ;  /* 0x0000001a19187223 */ /* 0x008fe40000000018 */
[----:B------:R-:W2:Y:S04]  /*0840*/  LDG.E R25, desc[UR12][R14.64+-0x4] ;  /* 0xfffffc0c0e197981 */ /* 0x000ea8000c1e1900 */
[----:B------:R-:W3:Y:S01]  /*0850*/  LDG.E R26, desc[UR12][R16.64+-0x4] ;  /* 0xfffffc0c101a7981 */ /* 0x000ee2000c1e1900 */
[----:B----4-:R-:W-:-:S03]  /*0860*/  FMUL R22, R20, R23 ;  /* 0x0000001714167220 */ /* 0x010fc60000400000 */
[----:B------:R-:W4:Y:S04]  /*0870*/  LDG.E R23, desc[UR12][R12.64] ;  /* 0x0000000c0c177981 */ /* 0x000f28000c1e1900 */
[----:B------:R-:W4:Y:S01]  /*0880*/  LDG.E R20, desc[UR12][R10.64] ;  /* 0x0000000c0a147981 */ /* 0x000f22000c1e1900 */
[----:B--2---:R-:W-:-:S04]  /*0890*/  FMUL R25, R22, R25 ;  /* 0x0000001916197220 */ /* 0x004fc80000400000 */
[----:B---3--:R-:W-:Y:S02]  /*08a0*/  FFMA R24, R25, R26, R24 ;  /* 0x0000001a19187223 */ /* 0x008fe40000000018 */
[----:B------:R-:W2:Y:S04]  /*08b0*/  LDG.E R25, desc[UR12][R14.64] ;  /* 0x0000000c0e197981 */ /* 0x000ea8000c1e1900 */
[----:B------:R-:W3:Y:S01]  /*08c0*/  LDG.E R26, desc[UR12][R16.64] ;  /* 0x0000000c101a7981 */ /* 0x000ee2000c1e1900 */
[----:B----4-:R-:W-:-:S03]  /*08d0*/  FMUL R22, R20, R23 ;  /* 0x0000001714167220 */ /* 0x010fc60000400000 */
[----:B------:R-:W4:Y:S04]  /*08e0*/  LDG.E R23, desc[UR12][R12.64+0x4] ;  /* 0x0000040c0c177981 */ /* 0x000f28000c1e1900 */
[----:B------:R-:W4:Y:S01]  /*08f0*/  LDG.E R20, desc[UR12][R10.64+0x4] ;  /* 0x0000040c0a147981 */ /* 0x000f22000c1e1900 */
[----:B--2---:R-:W-:-:S03]  /*0900*/  FMUL R25, R22, R25 ;  /* 0x0000001916197220 */ /* 0x004fc60000400000 */
[----:B------:R-:W2:Y:S01]  /*0910*/  LDG.E R22, desc[UR12][R12.64+0x8] ;  /* 0x0000080c0c167981 */ /* 0x000ea2000c1e1900 */
[----:B---3--:R-:W-:-:S03]  /*0920*/  FFMA R24, R25, R26, R24 ;  /* 0x0000001a19187223 */ /* 0x008fc60000000018 */
[----:B------:R-:W3:Y:S04]  /*0930*/  LDG.E R25, desc[UR12][R14.64+0x4] ;  /* 0x0000040c0e197981 */ /* 0x000ee8000c1e1900 */
[----:B------:R-:W2:Y:S01]  /*0940*/  LDG.E R26, desc[UR12][R16.64+0x4] ;  /* 0x0000040c101a7981 */ /* 0x000ea2000c1e1900 */
[----:B----4-:R-:W-:-:S03]  /*0950*/  FMUL R20, R20, R23 ;  /* 0x0000001714147220 */ /* 0x010fc60000400000 */
[----:B------:R-:W4:Y:S01]  /*0960*/  LDG.E R23, desc[UR12][R10.64+0x8] ;  /* 0x0000080c0a177981 */ /* 0x000f22000c1e1900 */
[----:B---3--:R-:W-:-:S03]  /*0970*/  FMUL R25, R20, R25 ;  /* 0x0000001914197220 */ /* 0x008fc60000400000 */
[----:B------:R-:W3:Y:S01]  /*0980*/  LDG.E R20, desc[UR12][R14.64+0xc] ;  /* 0x00000c0c0e147981 */ /* 0x000ee2000c1e1900 */
[----:B--2---:R-:W-:-:S03]  /*0990*/  FFMA R24, R25, R26, R24 ;  /* 0x0000001a19187223 */ /* 0x004fc60000000018 */
[----:B------:R-:W2:Y:S04]  /*09a0*/  LDG.E R25, desc[UR12][R14.64+0x8] ;  /* 0x0000080c0e197981 */ /* 0x000ea8000c1e1900 */
[----:B------:R-:W3:Y:S01]  /*09b0*/  LDG.E R26, desc[UR12][R10.64+0xc] ;  /* 0x00000c0c0a1a7981 */ /* 0x000ee2000c1e1900 */
[----:B----4-:R-:W-:-:S03]  /*09c0*/  FMUL R22, R23, R22 ;  /* 0x0000001617167220 */ /* 0x010fc60000400000 */
[----:B------:R1:W4:Y:S01]  /*09d0*/  LDG.E R23, desc[UR12][R16.64+0xc] ;  /* 0x00000c0c10177981 */ /* 0x000322000c1e1900 */
[----:B------:R-:W-:-:S05]  /*09e0*/  VIADD R18, R18, 0x8 ;  /* 0x0000000812127836 */ /* 0x000fca0000000000 */
[----:B------:R-:W-:Y:S02]  /*09f0*/  ISETP.NE.AND P0, PT, R18, RZ, PT ;  /* 0x000000ff1200720c */ /* 0x000fe40003f05270 */
[----:B0-----:R-:W-:Y:S02]  /*0a00*/  IADD3 R12, P1, PT, R12, 0x20, RZ ;  /* 0x000000200c0c7810 */ /* 0x001fe40007f3e0ff */
[----:B-1----:R-:W-:Y:S02]  /*0a10*/  IADD3 R16, P2, PT, R16, 0x20, RZ ;  /* 0x0000002010107810 */ /* 0x002fe40007f5e0ff */
[----:B------:R-:W-:Y:S02]  /*0a20*/  IADD3 R14, P3, PT, R14, 0x20, RZ ;  /* 0x000000200e0e7810 */ /* 0x000fe40007f7e0ff */
[----:B------:R-:W-:Y:S02]  /*0a30*/  IADD3.X R13, PT, PT, RZ, R13, RZ, P1, !PT ;  /* 0x0000000dff0d7210 */ /* 0x000fe40000ffe4ff */
[----:B------:R-:W-:-:S02]  /*0a40*/  IADD3.X R17, PT, PT, RZ, R17, RZ, P2, !PT ;  /* 0x00000011ff117210 */ /* 0x000fc400017fe4ff */
[----:B------:R-:W-:Y:S02]  /*0a50*/  IADD3.X R15, PT, PT, RZ, R15, RZ, P3, !PT ;  /* 0x0000000fff0f7210 */ /* 0x000fe40001ffe4ff */
[----:B------:R-:W-:Y:S01]  /*0a60*/  IADD3 R19, PT, PT, R19, 0x8, RZ ;  /* 0x0000000813137810 */ /* 0x000fe20007ffe0ff */
[----:B--2---:R-:W-:Y:S01]  /*0a70*/  FMUL R25, R22, R25 ;  /* 0x0000001916197220 */ /* 0x004fe20000400000 */
[----:B---3--:R-:W-:-:S03]  /*0a80*/  FMUL R27, R26, R27 ;  /* 0x0000001b1a1b7220 */ /* 0x008fc60000400000 */
[----:B------:R-:W-:Y:S01]  /*0a90*/  FFMA R24, R25, R28, R24 ;  /* 0x0000001c19187223 */ /* 0x000fe20000000018 */
[----:B------:R-:W-:-:S04]  /*0aa0*/  FMUL R27, R27, R20 ;  /* 0x000000141b1b7220 */ /* 0x000fc80000400000 */
[----:B----4-:R-:W-:Y:S01]  /*0ab0*/  FFMA R23, R27, R23, R24 ;  /* 0x000000171b177223 */ /* 0x010fe20000000018 */
[----:B------:R-:W-:Y:S06]  /*0ac0*/  @P0 BRA `(.L_x_5) ;  /* 0xfffffff800ec0947 */ /* 0x000fec000383ffff */
.L_x_4:
[----:B------:R-:W-:-:S04]  /*0ad0*/  LOP3.LUT R10, R5, 0x7, RZ, 0xc0, !PT ;  /* 0x00000007050a7812 */ /* 0x000fc800078ec0ff */
[----:B------:R-:W-:-:S13]  /*0ae0*/  ISETP.NE.AND P0, PT, R10, RZ, PT ;  /* 0x000000ff0a00720c */ /* 0x000fda0003f05270 */
[----:B------:R-:W-:Y:S05]  /*0af0*/  @!P0 BRA `(.L_x_6) ;  /* 0x0000000800008947 */ /* 0x000fea0003800000 */
[----:B------:R-:W-:-:S05]  /*0b00*/  VIADD R10, R10, 0xffffffff ;  /* 0xffffffff0a0a7836 */ /* 0x000fca0000000000 */
[----:B------:R-:W-:-:S13]  /*0b10*/  ISETP.GE.U32.AND P0, PT, R10, 0x3, PT ;  /* 0x000000030a00780c */ /* 0x000fda0003f06070 */
[----:B------:R-:W-:Y:S05]  /*0b20*/  @!P0 BRA `(.L_x_7) ;  /* 0x0000000000e48947 */ /* 0x000fea0003800000 */
[----:B------:R-:W0:Y:S01]  /*0b30*/  LDC.64 R16, c[0x0][0x398] ;  /* 0x0000e600ff107b82 */ /* 0x000e220000000a00 */
[----:B------:R-:W-:Y:S01]  /*0b40*/  IMAD R22, R5, UR4, RZ ;  /* 0x0000000405167c24 */ /* 0x000fe2000f8e02ff */
[----:B------:R-:W-:Y:S01]  /*0b50*/  IADD3 R20, PT, PT, R0, -R3, RZ ;  /* 0x8000000300147210 */ /* 0x000fe20007ffe0ff */
[----:B------:R-:W1:Y:S01]  /*0b60*/  LDCU.64 UR6, c[0x0][0x398] ;  /* 0x00007300ff0677ac */ /* 0x000e620008000a00 */
[----:B------:R-:W-:Y:S02]  /*0b70*/  IADD3 R29, PT, PT, R21, UR10, RZ ;  /* 0x0000000a151d7c10 */ /* 0x000fe4000fffe0ff */
[-C--:B------:R-:W-:Y:S02]  /*0b80*/  IADD3 R25, PT, PT, R22, R21.reuse, RZ ;  /* 0x0000001516197210 */ /* 0x080fe40007ffe0ff */
[----:B------:R-:W2:Y:S01]  /*0b90*/  LDC.64 R18, c[0x0][0x380] ;  /* 0x0000e000ff127b82 */ /* 0x000ea20000000a00 */
[-C--:B------:R-:W-:Y:S02]  /*0ba0*/  IADD3 R27, PT, PT, R20, R21.reuse, RZ ;  /* 0x00000015141b7210 */ /* 0x080fe40007ffe0ff */
[----:B------:R-:W-:-:S05]  /*0bb0*/  IADD3 R22, P0, PT, R22, R21, RZ ;  /* 0x0000001516167210 */ /* 0x000fca0007f1e0ff */
[----:B------:R-:W3:Y:S08]  /*0bc0*/  LDC.64 R10, c[0x0][0x388] ;  /* 0x0000e200ff0a7b82 */ /* 0x000ef00000000a00 */
[----:B------:R-:W4:Y:S01]  /*0bd0*/  LDC.64 R12, c[0x0][0x3a0] ;  /* 0x0000e800ff0c7b82 */ /* 0x000f220000000a00 */
[----:B0-----:R-:W-:-:S07]  /*0be0*/  IMAD.WIDE.U32 R16, R25, 0x4, R16 ;  /* 0x0000000419107825 */ /* 0x001fce00078e0010 */
[----:B------:R-:W0:Y:S01]  /*0bf0*/  LDC.64 R14, c[0x0][0x388] ;  /* 0x0000e200ff0e7b82 */ /* 0x000e220000000a00 */
[----:B--2---:R-:W-:Y:S01]  /*0c00*/  IMAD.WIDE R18, R27, 0x4, R18 ;  /* 0x000000041b127825 */ /* 0x004fe200078e0212 */
[----:B------:R-:W2:Y:S03]  /*0c10*/  LDG.E R16, desc[UR12][R16.64] ;  /* 0x0000000c10107981 */ /* 0x000ea6000c1e1900 */
[----:B------:R-:W-:Y:S01]  /*0c20*/  IMAD.SHL.U32 R20, R22, 0x4, RZ ;  /* 0x0000000416147824 */ /* 0x000fe200078e00ff */
[----:B------:R-:W2:Y:S01]  /*0c30*/  LDG.E R27, desc[UR12][R18.64] ;  /* 0x0000000c121b7981 */ /* 0x000ea2000c1e1900 */
[----:B---3--:R-:W-:Y:S01]  /*0c40*/  IMAD.WIDE.U32 R10, R29, 0x4, R10 ;  /* 0x000000041d0a7825 */ /* 0x008fe200078e000a */
[----:B------:R-:W-:-:S05]  /*0c50*/  IADD3 R26, P1, PT, R21, UR10, RZ ;  /* 0x0000000a151a7c10 */ /* 0x000fca000ff3e0ff */
[----:B------:R3:W2:Y:S01]  /*0c60*/  LDG.E R11, desc[UR12][R10.64] ;  /* 0x0000000c0a0b7981 */ /* 0x0006a2000c1e1900 */
[----:B----4-:R-:W-:Y:S01]  /*0c70*/  IMAD.WIDE.U32 R12, R25, 0x4, R12 ;  /* 0x00000004190c7825 */ /* 0x010fe200078e000c */
[----:B------:R-:W-:Y:S02]  /*0c80*/  IADD3.X R25, PT, PT, RZ, RZ, RZ, P0, !PT ;  /* 0x000000ffff197210 */ /* 0x000fe400007fe4ff */
[----:B-1----:R-:W-:Y:S02]  /*0c90*/  IADD3 R24, P0, PT, R20, UR6, RZ ;  /* 0x0000000614187c10 */ /* 0x002fe4000ff1e0ff */
[----:B------:R-:W-:Y:S01]  /*0ca0*/  SHF.L.U64.HI R22, R22, 0x2, R25 ;  /* 0x0000000216167819 */ /* 0x000fe20000010219 */
[----:B------:R-:W4:Y:S01]  /*0cb0*/  LDG.E R12, desc[UR12][R12.64] ;  /* 0x0000000c0c0c7981 */ /* 0x000f22000c1e1900 */
[----:B------:R-:W-:Y:S02]  /*0cc0*/  IADD3.X R28, PT, PT, RZ, RZ, RZ, P1, !PT ;  /* 0x000000ffff1c7210 */ /* 0x000fe40000ffe4ff */
[----:B0-----:R-:W-:-:S02]  /*0cd0*/  LEA R14, P1, R26, R14, 0x2 ;  /* 0x0000000e1a0e7211 */ /* 0x001fc400078210ff */
[----:B------:R-:W-:Y:S01]  /*0ce0*/  IADD3.X R25, PT, PT, R22, UR7, RZ, P0, !PT ;  /* 0x0000000716197c10 */ /* 0x000fe200087fe4ff */
[----:B------:R-:W3:Y:S01]  /*0cf0*/  LDCU.64 UR6, c[0x0][0x3a0] ;  /* 0x00007400ff0677ac */ /* 0x000ee20008000a00 */
[----:B------:R-:W-:Y:S02]  /*0d00*/  LEA.HI.X R15, R26, R15, R28, 0x2, P1 ;  /* 0x0000000f1a0f7211 */ /* 0x000fe400008f141c */
[----:B------:R-:W4:Y:S04]  /*0d10*/  LDG.E R26, desc[UR12][R18.64+0x4] ;  /* 0x0000040c121a7981 */ /* 0x000f28000c1e1900 */
[----:B------:R-:W4:Y:S04]  /*0d20*/  LDG.E R17, desc[UR12][R24.64+0x4] ;  /* 0x0000040c18117981 */ /* 0x000f28000c1e1900 */
[----:B------:R-:W4:Y:S04]  /*0d30*/  LDG.E R13, desc[UR12][R24.64+0xc] ;  /* 0x00000c0c180d7981 */ /* 0x000f28000c1e1900 */
[----:B------:R-:W4:Y:S01]  /*0d40*/  LDG.E R29, desc[UR12][R14.64+0xc] ;  /* 0x00000c0c0e1d7981 */ /* 0x000f22000c1e1900 */
[----:B---3--:R-:W-:-:S03]  /*0d50*/  IADD3 R10, P0, PT, R20, UR6, RZ ;  /* 0x00000006140a7c10 */ /* 0x008fc6000ff1e0ff */
[----:B------:R-:W3:Y:S01]  /*0d60*/  LDG.E R20, desc[UR12][R14.64+0x4] ;  /* 0x0000040c0e147981 */ /* 0x000ee2000c1e1900 */
[----:B--2---:R-:W-:-:S03]  /*0d70*/  FMUL R28, R27, R16 ;  /* 0x000000101b1c7220 */ /* 0x004fc60000400000 */
[----:B------:R3:W2:Y:S04]  /*0d80*/  LDG.E R16, desc[UR12][R24.64+0x8] ;  /* 0x0000080c18107981 */ /* 0x0006a8000c1e1900 */
[----:B------:R-:W2:Y:S01]  /*0d90*/  LDG.E R27, desc[UR12][R18.64+0x8] ;  /* 0x0000080c121b7981 */ /* 0x000ea2000c1e1900 */
[----:B------:R-:W-:Y:S01]  /*0da0*/  FMUL R28, R28, R11 ;  /* 0x0000000b1c1c7220 */ /* 0x000fe20000400000 */
[----:B------:R-:W-:Y:S02]  /*0db0*/  IADD3.X R11, PT, PT, R22, UR7, RZ, P0, !PT ;  /* 0x00000007160b7c10 */ /* 0x000fe400087fe4ff */
[----:B------:R-:W2:Y:S04]  /*0dc0*/  LDG.E R22, desc[UR12][R14.64+0x8] ;  /* 0x0000080c0e167981 */ /* 0x000ea8000c1e1900 */
[----:B------:R-:W2:Y:S01]  /*0dd0*/  LDG.E R24, desc[UR12][R10.64+0xc] ;  /* 0x00000c0c0a187981 */ /* 0x000ea2000c1e1900 */
[----:B----4-:R-:W-:-:S03]  /*0de0*/  FFMA R12, R28, R12, R23 ;  /* 0x0000000c1c0c7223 */ /* 0x010fc60000000017 */
[----:B------:R-:W4:Y:S04]  /*0df0*/  LDG.E R23, desc[UR12][R10.64+0x4] ;  /* 0x0000040c0a177981 */ /* 0x000f28000c1e1900 */
[----:B------:R-:W4:Y:S01]  /*0e00*/  LDG.E R28, desc[UR12][R18.64+0xc] ;  /* 0x00000c0c121c7981 */ /* 0x000f22000c1e1900 */
[----:B------:R-:W-:-:S03]  /*0e10*/  FMUL R26, R26, R17 ;  /* 0x000000111a1a7220 */ /* 0x000fc60000400000 */
[----:B------:R-:W4:Y:S01]  /*0e20*/  LDG.E R17, desc[UR12][R10.64+0x8] ;  /* 0x0000080c0a117981 */ /* 0x000f22000c1e1900 */
[----:B---3--:R-:W-:Y:S01]  /*0e30*/  FMUL R25, R26, R20 ;  /* 0x000000141a197220 */ /* 0x008fe20000400000 */
[----:B------:R-:W-:Y:S01]  /*0e40*/  IADD3 R21, PT, PT, R21, 0x4, RZ ;  /* 0x0000000415157810 */ /* 0x000fe20007ffe0ff */
[----:B--2---:R-:W-:-:S04]  /*0e50*/  FMUL R27, R27, R16 ;  /* 0x000000101b1b7220 */ /* 0x004fc80000400000 */
[----:B------:R-:W-:Y:S01]  /*0e60*/  FMUL R27, R27, R22 ;  /* 0x000000161b1b7220 */ /* 0x000fe20000400000 */
[----:B----4-:R-:W-:Y:S01]  /*0e70*/  FFMA R12, R25, R23, R12 ;  /* 0x00000017190c7223 */ /* 0x010fe2000000000c */
[----:B------:R-:W-:-:S04]  /*0e80*/  FMUL R28, R28, R13 ;  /* 0x0000000d1c1c7220 */ /* 0x000fc80000400000 */
[----:B------:R-:W-:Y:S01]  /*0e90*/  FMUL R29, R28, R29 ;  /* 0x0000001d1c1d7220 */ /* 0x000fe20000400000 */
[----:B------:R-:W-:-:S04]  /*0ea0*/  FFMA R12, R27, R17, R12 ;  /* 0x000000111b0c7223 */ /* 0x000fc8000000000c */
[----:B------:R-:W-:-:S07]  /*0eb0*/  FFMA R23, R29, R24, R12 ;  /* 0x000000181d177223 */ /* 0x000fce000000000c */
.L_x_7:
[----:B------:R-:W-:-:S13]  /*0ec0*/  LOP3.LUT P0, R10, R5, 0x3, RZ, 0xc0, !PT ;  /* 0x00000003050a7812 */ /* 0x000fda000780c0ff */
[----:B------:R-:W-:Y:S05]  /*0ed0*/  @!P0 BRA `(.L_x_6) ;  /* 0x0000000400088947 */ /* 0x000fea0003800000 */
[----:B------:R-:W-:Y:S01]  /*0ee0*/  ISETP.NE.AND P1, PT, R10, 0x1, PT ;  /* 0x000000010a00780c */ /* 0x000fe20003f25270 */
[C---:B------:R-:W-:Y:S01]  /*0ef0*/  IMAD R10, R5.reuse, UR4, RZ ;  /* 0x00000004050a7c24 */ /* 0x040fe2000f8e02ff */
[----:B------:R-:W-:-:S04]  /*0f00*/  LOP3.LUT R11, R5, 0x1, RZ, 0xc0, !PT ;  /* 0x00000001050b7812 */ /* 0x000fc800078ec0ff */
[----:B------:R-:W-:Y:S02]  /*0f10*/  ISETP.NE.U32.AND P0, PT, R11, 0x1, PT ;  /* 0x000000010b00780c */ /* 0x000fe40003f05070 */
[----:B------:R-:W-:-:S05]  /*0f20*/  IADD3 R11, PT, PT, R0, -R3, RZ ;  /* 0x80000003000b7210 */ /* 0x000fca0007ffe0ff */
[----:B------:R-:W-:Y:S06]  /*0f30*/  @!P1 BRA `(.L_x_8) ;  /* 0x0000000000a49947 */ /* 0x000fec0003800000 */
[----:B------:R-:W0:Y:S01]  /*0f40*/  LDC.64 R14, c[0x0][0x388] ;  /* 0x0000e200ff0e7b82 */ /* 0x000e220000000a00 */
[C---:B------:R-:W-:Y:S01]  /*0f50*/  IADD3 R19, PT, PT, R21.reuse, UR10, RZ ;  /* 0x0000000a15137c10 */ /* 0x040fe2000fffe0ff */
[----:B------:R-:W1:Y:S01]  /*0f60*/  LDCU.64 UR6, c[0x0][0x398] ;  /* 0x00007300ff0677ac */ /* 0x000e620008000a00 */
[----:B------:R-:W-:-:S05]  /*0f70*/  IADD3 R22, P1, PT, R21, UR10, RZ ;  /* 0x0000000a15167c10 */ /* 0x000fca000ff3e0ff */
[----:B------:R-:W2:Y:S01]  /*0f80*/  LDC.64 R16, c[0x0][0x388] ;  /* 0x0000e200ff107b82 */ /* 0x000ea20000000a00 */
[----:B------:R-:W-:-:S07]  /*0f90*/  IADD3.X R24, PT, PT, RZ, RZ, RZ, P1, !PT ;  /* 0x000000ffff187210 */ /* 0x000fce0000ffe4ff */
[----:B------:R-:W3:Y:S01]  /*0fa0*/  LDC.64 R12, c[0x0][0x398] ;  /* 0x0000e600ff0c7b82 */ /* 0x000ee20000000a00 */
[----:B------:R-:W-:Y:S01]  /*0fb0*/  IMAD.IADD R27, R10, 0x1, R21 ;  /* 0x000000010a1b7824 */ /* 0x000fe200078e0215 */
[----:B------:R-:W4:Y:S01]  /*0fc0*/  LDCU.64 UR14, c[0x0][0x3a0] ;  /* 0x00007400ff0e77ac */ /* 0x000f220008000a00 */
[----:B0-----:R-:W-:-:S05]  /*0fd0*/  IMAD.WIDE.U32 R14, R19, 0x4, R14 ;  /* 0x00000004130e7825 */ /* 0x001fca00078e000e */
[----:B------:R-:W0:Y:S01]  /*0fe0*/  LDC.64 R18, c[0x0][0x380] ;  /* 0x0000e000ff127b82 */ /* 0x000e220000000a00 */
[----:B------:R1:W4:Y:S01]  /*0ff0*/  LDG.E R20, desc[UR12][R14.64] ;  /* 0x0000000c0e147981 */ /* 0x000322000c1e1900 */
[----:B--2---:R-:W-:-:S04]  /*1000*/  LEA R16, P1, R22, R16, 0x2 ;  /* 0x0000001016107211 */ /* 0x004fc800078210ff */
[----:B------:R-:W-:Y:S02]  /*1010*/  LEA.HI.X R17, R22, R17, R24, 0x2, P1 ;  /* 0x0000001116117211 */ /* 0x000fe400008f1418 */
[----:B------:R-:W-:Y:S01]  /*1020*/  IADD3 R25, P1, PT, R10, R21, RZ ;  /* 0x000000150a197210 */ /* 0x000fe20007f3e0ff */
[----:B-1----:R-:W1:Y:S03]  /*1030*/  LDC.64 R14, c[0x0][0x3a0] ;  /* 0x0000e800ff0e7b82 */ /* 0x002e660000000a00 */
[----:B------:R-:W-:Y:S01]  /*1040*/  IADD3.X R24, PT, PT, RZ, RZ, RZ, P1, !PT ;  /* 0x000000ffff187210 */ /* 0x000fe20000ffe4ff */
[----:B---3--:R-:W-:Y:S01]  /*1050*/  IMAD.WIDE.U32 R28, R27, 0x4, R12 ;  /* 0x000000041b1c7825 */ /* 0x008fe200078e000c */
[----:B------:R-:W2:Y:S02]  /*1060*/  LDG.E R17, desc[UR12][R16.64+0x4] ;  /* 0x0000040c10117981 */ /* 0x000ea4000c1e1900 */
[----:B------:R-:W-:-:S02]  /*1070*/  SHF.L.U64.HI R24, R25, 0x2, R24 ;  /* 0x0000000219187819 */ /* 0x000fc40000010218 */
[----:B------:R-:W-:Y:S01]  /*1080*/  SHF.L.U32 R25, R25, 0x2, RZ ;  /* 0x0000000219197819 */ /* 0x000fe200000006ff */
[----:B------:R-:W3:Y:S01]  /*1090*/  LDG.E R22, desc[UR12][R28.64] ;  /* 0x0000000c1c167981 */ /* 0x000ee2000c1e1900 */
[----:B------:R-:W-:Y:S02]  /*10a0*/  IADD3 R13, PT, PT, R11, R21, RZ ;  /* 0x000000150b0d7210 */ /* 0x000fe40007ffe0ff */
[----:B------:R-:W-:-:S03]  /*10b0*/  IADD3 R12, P1, PT, R25, UR6, RZ ;  /* 0x00000006190c7c10 */ /* 0x000fc6000ff3e0ff */
[----:B0-----:R-:W-:Y:S01]  /*10c0*/  IMAD.WIDE R18, R13, 0x4, R18 ;  /* 0x000000040d127825 */ /* 0x001fe200078e0212 */
[----:B------:R-:W-:-:S05]  /*10d0*/  IADD3.X R13, PT, PT, R24, UR7, RZ, P1, !PT ;  /* 0x00000007180d7c10 */ /* 0x000fca0008ffe4ff */
[----:B------:R-:W2:Y:S01]  /*10e0*/  LDG.E R12, desc[UR12][R12.64+0x4] ;  /* 0x0000040c0c0c7981 */ /* 0x000ea2000c1e1900 */
[----:B-1----:R-:W-:Y:S01]  /*10f0*/  IMAD.WIDE.U32 R26, R27, 0x4, R14 ;  /* 0x000000041b1a7825 */ /* 0x002fe200078e000e */
[----:B----4-:R-:W-:Y:S02]  /*1100*/  IADD3 R14, P1, PT, R25, UR14, RZ ;  /* 0x0000000e190e7c10 */ /* 0x010fe4000ff3e0ff */
[----:B------:R-:W2:Y:S04]  /*1110*/  LDG.E R25, desc[UR12][R18.64+0x4] ;  /* 0x0000040c12197981 */ /* 0x000ea8000c1e1900 */
[----:B------:R-:W3:Y:S01]  /*1120*/  LDG.E R13, desc[UR12][R18.64] ;  /* 0x0000000c120d7981 */ /* 0x000ee2000c1e1900 */
[----:B------:R-:W-:-:S03]  /*1130*/  IADD3.X R15, PT, PT, R24, UR15, RZ, P1, !PT ;  /* 0x0000000f180f7c10 */ /* 0x000fc60008ffe4ff */
[----:B------:R-:W4:Y:S04]  /*1140*/  LDG.E R26, desc[UR12][R26.64] ;  /* 0x0000000c1a1a7981 */ /* 0x000f28000c1e1900 */
[----:B------:R-:W4:Y:S01]  /*1150*/  LDG.E R14, desc[UR12][R14.64+0x4] ;  /* 0x0000040c0e0e7981 */ /* 0x000f22000c1e1900 */
[----:B------:R-:W-:Y:S01]  /*1160*/  IADD3 R21, PT, PT, R21, 0x2, RZ ;  /* 0x0000000215157810 */ /* 0x000fe20007ffe0ff */
[----:B--2---:R-:W-:Y:S01]  /*1170*/  FMUL R12, R25, R12 ;  /* 0x0000000c190c7220 */ /* 0x004fe20000400000 */
[----:B---3--:R-:W-:-:S04]  /*1180*/  FMUL R29, R13, R22 ;  /* 0x000000160d1d7220 */ /* 0x008fc80000400000 */
[----:B------:R-:W-:-:S04]  /*1190*/  FMUL R20, R29, R20 ;  /* 0x000000141d147220 */ /* 0x000fc80000400000 */
[----:B----4-:R-:W-:Y:S01]  /*11a0*/  FFMA R20, R20, R26, R23 ;  /* 0x0000001a14147223 */ /* 0x010fe20000000017 */
[----:B------:R-:W-:-:S04]  /*11b0*/  FMUL R23, R12, R17 ;  /* 0x000000110c177220 */ /* 0x000fc80000400000 */
[----:B------:R-:W-:-:S07]  /*11c0*/  FFMA R23, R23, R14, R20 ;  /* 0x0000000e17177223 */ /* 0x000fce0000000014 */
.L_x_8:
[----:B------:R-:W-:Y:S05]  /*11d0*/  @P0 BRA `(.L_x_6) ;  /* 0x0000000000480947 */ /* 0x000fea0003800000 */
[----:B------:R-:W0:Y:S01]  /*11e0*/  LDC.64 R18, c[0x0][0x380] ;  /* 0x0000e000ff127b82 */ /* 0x000e220000000a00 */
[----:B------:R-:W-:Y:S01]  /*11f0*/  IADD3 R25, PT, PT, R11, R21, RZ ;  /* 0x000000150b197210 */ /* 0x000fe20007ffe0ff */
[----:B------:R-:W-:Y:S01]  /*1200*/  IMAD.IADD R11, R10, 0x1, R21 ;  /* 0x000000010a0b7824 */ /* 0x000fe200078e0215 */
[----:B------:R-:W-:-:S05]  /*1210*/  IADD3 R21, PT, PT, R21, UR10, RZ ;  /* 0x0000000a15157c10 */ /* 0x000fca000fffe0ff */
[----:B------:R-:W1:Y:S08]  /*1220*/  LDC.64 R16, c[0x0][0x398] ;  /* 0x0000e600ff107b82 */ /* 0x000e700000000a00 */
[----:B------:R-:W2:Y:S08]  /*1230*/  LDC.64 R14, c[0x0][0x388] ;  /* 0x0000e200ff0e7b82 */ /* 0x000eb00000000a00 */
[----:B------:R-:W3:Y:S01]  /*1240*/  LDC.64 R12, c[0x0][0x3a0] ;  /* 0x0000e800ff0c7b82 */ /* 0x000ee20000000a00 */
[----:B0-----:R-:W-:-:S06]  /*1250*/  IMAD.WIDE R18, R25, 0x4, R18 ;  /* 0x0000000419127825 */ /* 0x001fcc00078e0212 */
[----:B------:R-:W4:Y:S01]  /*1260*/  LDG.E R18, desc[UR12][R18.64] ;  /* 0x0000000c12127981 */ /* 0x000f22000c1e1900 */
[----:B-1----:R-:W-:-:S06]  /*1270*/  IMAD.WIDE.U32 R16, R11, 0x4, R16 ;  /* 0x000000040b107825 */ /* 0x002fcc00078e0010 */
[----:B------:R-:W4:Y:S01]  /*1280*/  LDG.E R17, desc[UR12][R16.64] ;  /* 0x0000000c10117981 */ /* 0x000f22000c1e1900 */
[----:B--2---:R-:W-:-:S06]  /*1290*/  IMAD.WIDE.U32 R14, R21, 0x4, R14 ;  /* 0x00000004150e7825 */ /* 0x004fcc00078e000e */
[----:B------:R-:W2:Y:S01]  /*12a0*/  LDG.E R15, desc[UR12][R14.64] ;  /* 0x0000000c0e0f7981 */ /* 0x000ea2000c1e1900 */
[----:B---3--:R-:W-:-:S06]  /*12b0*/  IMAD.WIDE.U32 R12, R11, 0x4, R12 ;  /* 0x000000040b0c7825 */ /* 0x008fcc00078e000c */
[----:B------:R-:W3:Y:S01]  /*12c0*/  LDG.E R12, desc[UR12][R12.64] ;  /* 0x0000000c0c0c7981 */ /* 0x000ee2000c1e1900 */
[----:B----4-:R-:W-:-:S04]  /*12d0*/  FMUL R10, R18, R17 ;  /* 0x00000011120a7220 */ /* 0x010fc80000400000 */
[----:B--2---:R-:W-:-:S04]  /*12e0*/  FMUL R10, R10, R15 ;  /* 0x0000000f0a0a7220 */ /* 0x004fc80000400000 */
[----:B---3--:R-:W-:-:S07]  /*12f0*/  FFMA R23, R10, R12, R23 ;  /* 0x0000000c0a177223 */ /* 0x008fce0000000017 */
.L_x_6:
[----:B------:R-:W0:Y:S01]  /*1300*/  MUFU.RCP R11, R4 ;  /* 0x00000004000b7308 */ /* 0x000e220000001000 */
[----:B------:R-:W-:Y:S07]  /*1310*/  BSSY.RECONVERGENT B0, `(.L_x_9) ;  /* 0x000000b000007945 */ /* 0x000fee0003800200 */
[----:B------:R-:W1:Y:S01]  /*1320*/  FCHK P0, R23, R4 ;  /* 0x0000000417007302 */ /* 0x000e620000000000 */
[----:B0-----:R-:W-:-:S04]  /*1330*/  FFMA R10, R11, -R4, 1 ;  /* 0x3f8000000b0a7423 */ /* 0x001fc80000000804 */
[----:B------:R-:W-:-:S04]  /*1340*/  FFMA R10, R11, R10, R11 ;  /* 0x0000000a0b0a7223 */ /* 0x000fc8000000000b */
[----:B------:R-:W-:-:S04]  /*1350*/  FFMA R12, R10, R23, RZ ;  /* 0x000000170a0c7223 */ /* 0x000fc800000000ff */
[----:B------:R-:W-:-:S04]  /*1360*/  FFMA R11, R12, -R4, R23 ;  /* 0x800000040c0b7223 */ /* 0x000fc80000000017 */
[----:B------:R-:W-:Y:S01]  /*1370*/  FFMA R12, R10, R11, R12 ;  /* 0x0000000b0a0c7223 */ /* 0x000fe2000000000c */
[----:B-1----:R-:W-:Y:S06]  /*1380*/  @!P0 BRA `(.L_x_10) ;  /* 0x00000000000c8947 */ /* 0x002fec0003800000 */
[----:B------:R-:W-:-:S07]  /*1390*/  MOV R12, 0x13b0 ;  /* 0x000013b0000c7802 */ /* 0x000fce0000000f00 */
[----:B-----5:R-:W-:Y:S05]  /*13a0*/  CALL.REL.NOINC `($__internal_1_$__cuda_sm3x_div_rn_noftz_f32_slowpath) ;  /* 0x0000000c00547944 */ /* 0x020fea0003c00000 */
[----:B------:R-:W-:-:S07]  /*13b0*/  MOV R12, R10 ;  /* 0x0000000a000c7202 */ /* 0x000fce0000000f00 */
.L_x_10:
[----:B------:R-:W-:Y:S05]  /*13c0*/  BSYNC.RECONVERGENT B0 ;  /* 0x0000000000007941 */ /* 0x000fea0003800200 */
.L_x_9:
[----:B------:R-:W0:Y:S01]  /*13d0*/  LDC.64 R10, c[0x0][0x390] ;  /* 0x0000e400ff0a7b82 */ /* 0x000e220000000a00 */
[----:B------:R-:W-:Y:S01]  /*13e0*/  IADD3 R13, PT, PT, R3, UR10, RZ ;  /* 0x0000000a030d7c10 */ /* 0x000fe2000fffe0ff */
[----:B------:R-:W1:Y:S04]  /*13f0*/  LDCU UR6, c[0x0][0x3c0] ;  /* 0x00007800ff0677ac */ /* 0x000e680008000800 */
[----:B0-----:R-:W-:-:S06]  /*1400*/  IMAD.WIDE R10, R13, 0x4, R10 ;  /* 0x000000040d0a7825 */ /* 0x001fcc00078e020a */
[----:B------:R-:W2:Y:S01]  /*1410*/  LDG.E R11, desc[UR12][R10.64] ;  /* 0x0000000c0a0b7981 */ /* 0x000ea2000c1e1900 */
[----:B------:R-:W-:Y:S01]  /*1420*/  HFMA2 R13, -RZ, RZ, 0.96630859375, -0.0022525787353515625 ;  /* 0x3bbb989dff0d7431 */ /* 0x000fe200000001ff */
[----:B------:R-:W-:Y:S01]  /*1430*/  MOV R14, 0x437c0000 ;  /* 0x437c0000000e7802 */ /* 0x000fe20000000f00 */
[----:B------:R-:W-:-:S04]  /*1440*/  UIADD3 UR5, UPT, UPT, UR5, 0x1, URZ ;  /* 0x0000000105057890 */ /* 0x000fc8000fffe0ff */
[----:B-1----:R-:W-:Y:S01]  /*1450*/  UISETP.NE.AND UP0, UPT, UR5, UR6, UPT ;  /* 0x000000060500728c */ /* 0x002fe2000bf05270 */
[----:B------:R-:W-:-:S04]  /*1460*/  FFMA.SAT R13, R12, R13, 0.5 ;  /* 0x3f0000000c0d7423 */ /* 0x000fc8000000200d */
[----:B------:R-:W-:-:S04]  /*1470*/  FFMA.RM R13, R13, R14, 12582913 ;  /* 0x4b4000010d0d7423 */ /* 0x000fc8000000400e */
[C---:B------:R-:W-:Y:S01]  /*1480*/  FADD R15, R13.reuse, -12583039 ;  /* 0xcb40007f0d0f7421 */ /* 0x040fe20000000000 */
[----:B------:R-:W-:-:S03]  /*1490*/  IMAD.SHL.U32 R13, R13, 0x800000, RZ ;  /* 0x008000000d0d7824 */ /* 0x000fc600078e00ff */
[----:B------:R-:W-:-:S04]  /*14a0*/  FFMA R15, R12, 1.4426950216293334961, -R15 ;  /* 0x3fb8aa3b0c0f7823 */ /* 0x000fc8000000080f */
[----:B------:R-:W-:-:S04]  /*14b0*/  FFMA R15, R12, 1.925963033500011079e-08, R15 ;  /* 0x32a570600c0f7823 */ /* 0x000fc8000000000f */
[----:B------:R-:W0:Y:S02]  /*14c0*/  MUFU.EX2 R12, R15 ;  /* 0x0000000f000c7308 */ /* 0x000e240000000800 */
[----:B0-----:R-:W-:-:S04]  /*14d0*/  FMUL R12, R13, R12 ;  /* 0x0000000c0d0c7220 */ /* 0x001fc80000400000 */
[----:B--2---:R-:W-:-:S04]  /*14e0*/  FMUL R11, R12, R11 ;  /* 0x0000000b0c0b7220 */ /* 0x004fc80000400000 */
[----:B-----5:R-:W-:Y:S01]  /*14f0*/  FFMA R9, R6, R11, R9 ;  /* 0x0000000b06097223 */ /* 0x020fe20000000009 */
[----:B------:R-:W-:Y:S06]  /*1500*/  BRA.U UP0, `(.L_x_11) ;  /* 0xffffffed00ec7547 */ /* 0x000fec000b83ffff */
[----:B------:R-:W-:Y:S01]  /*1510*/  FFMA R7, R2, R9, R7 ;  /* 0x0000000902077223 */ /* 0x000fe20000000007 */
[----:B------:R-:W-:Y:S01]  /*1520*/  UPLOP3.LUT UP0, UPT, UPT, UPT, UPT, 0x40, 0x4 ;  /* 0x000000000004789c */ /* 0x000fe20003f0e870 */
[----:B------:R-:W-:Y:S01]  /*1530*/  UMOV UR4, 0x1 ;  /* 0x0000000100047882 */ /* 0x000fe20000000000 */
[----:B------:R-:W-:Y:S09]  /*1540*/  BRA.U UP1, `(.L_x_12) ;  /* 0xffffffed01a47547 */ /* 0x000ff2000b83ffff */
[----:B------:R-:W-:Y:S05]  /*1550*/  BRA `(.L_x_13) ;  /* 0x0000000800787947 */ /* 0x000fea0003800000 */
.L_x_1:
[----:B------:R-:W-:Y:S01]  /*1560*/  IADD3 R4, PT, PT, R8, -0xd000000, RZ ;  /* 0xf300000008047810 */ /* 0x000fe20007ffe0ff */
[----:B------:R0:W1:Y:S03]  /*1570*/  MUFU.RSQ R5, R8 ;  /* 0x0000000800057308 */ /* 0x0000660000001400 */
[----:B------:R-:W-:-:S13]  /*1580*/  ISETP.GT.U32.AND P0, PT, R4, 0x727fffff, PT ;  /* 0x727fffff0400780c */ /* 0x000fda0003f04070 */
[----:B0-----:R-:W-:Y:S05]  /*1590*/  @!P0 BRA `(.L_x_14) ;  /* 0x0000000000148947 */ /* 0x001fea0003800000 */
[----:B------:R-:W-:Y:S02]  /*15a0*/  MOV R4, R8 ;  /* 0x0000000800047202 */ /* 0x000fe40000000f00 */
[----:B------:R-:W-:-:S07]  /*15b0*/  MOV R9, 0x15d0 ;  /* 0x000015d000097802 */ /* 0x000fce0000000f00 */
[----:B-1---5:R-:W-:Y:S05]  /*15c0*/  CALL.REL.NOINC `($__internal_0_$__cuda_sm20_sqrt_rn_f32_slowpath) ;  /* 0x00000008006c7944 */ /* 0x022fea0003c00000 */
[----:B------:R-:W-:Y:S01]  /*15d0*/  MOV R5, R7 ;  /* 0x0000000700057202 */ /* 0x000fe20000000f00 */
[----:B------:R-:W-:Y:S06]  /*15e0*/  BRA `(.L_x_15) ;  /* 0x0000000000107947 */ /* 0x000fec0003800000 */
.L_x_14:
[C---:B-1----:R-:W-:Y:S01]  /*15f0*/  FMUL.FTZ R7, R5.reuse, R8 ;  /* 0x0000000805077220 */ /* 0x042fe20000410000 */
[----:B------:R-:W-:-:S03]  /*1600*/  FMUL.FTZ R5, R5, 0.5 ;  /* 0x3f00000005057820 */ /* 0x000fc60000410000 */
[----:B------:R-:W-:-:S04]  /*1610*/  FFMA R8, -R7, R7, R8 ;  /* 0x0000000707087223 */ /* 0x000fc80000000108 */
[----:B------:R-:W-:-:S07]  /*1620*/  FFMA R5, R8, R5, R7 ;  /* 0x0000000508057223 */ /* 0x000fce0000000007 */
.L_x_15:
[----:B------:R-:W0:Y:S08]  /*1630*/  MUFU.RCP R4, R5 ;  /* 0x0000000500047308 */ /* 0x000e300000001000 */
[----:B------:R-:W1:Y:S01]  /*1640*/  FCHK P0, RZ, R5 ;  /* 0x00000005ff007302 */ /* 0x000e620000000000 */
[----:B0-----:R-:W-:-:S04]  /*1650*/  FFMA R7, R4, -R5, 1 ;  /* 0x3f80000004077423 */ /* 0x001fc80000000805 */
[----:B------:R-:W-:Y:S01]  /*1660*/  FFMA R9, R4, R7, R4 ;  /* 0x0000000704097223 */ /* 0x000fe20000000004 */
[----:B------:R-:W-:-:S03]  /*1670*/  HFMA2 R7, -RZ, RZ, 0, 0 ;  /* 0x00000000ff077431 */ /* 0x000fc600000001ff */
[----:B------:R-:W-:-:S04]  /*1680*/  FFMA R4, RZ, R9, RZ ;  /* 0x00000009ff047223 */ /* 0x000fc800000000ff */
[----:B------:R-:W-:-:S04]  /*1690*/  FFMA R6, R4, -R5, RZ ;  /* 0x8000000504067223 */ /* 0x000fc800000000ff */
[----:B------:R-:W-:Y:S01]  /*16a0*/  FFMA R4, R9, R6, R4 ;  /* 0x0000000609047223 */ /* 0x000fe20000000004 */
[----:B-1----:R-:W-:Y:S06]  /*16b0*/  @!P0 BRA `(.L_x_16) ;  /* 0x0000000000148947 */ /* 0x002fec0003800000 */
[----:B------:R-:W-:Y:S01]  /*16c0*/  MOV R4, R5 ;  /* 0x0000000500047202 */ /* 0x000fe20000000f00 */
[----:B------:R-:W-:Y:S01]  /*16d0*/  IMAD.MOV.U32 R23, RZ, RZ, RZ ;  /* 0x000000ffff177224 */ /* 0x000fe200078e00ff */
[----:B------:R-:W-:-:S07]  /*16e0*/  MOV R12, 0x1700 ;  /* 0x00001700000c7802 */ /* 0x000fce0000000f00 */
[----:B-----5:R-:W-:Y:S05]  /*16f0*/  CALL.REL.NOINC `($__internal_1_$__cuda_sm3x_div_rn_noftz_f32_slowpath) ;  /* 0x0000000800807944 */ /* 0x020fea0003c00000 */
[----:B------:R-:W-:-:S07]  /*1700*/  MOV R4, R10 ;  /* 0x0000000a00047202 */ /* 0x000fce0000000f00 */
.L_x_16:
[----:B------:R-:W0:Y:S01]  /*1710*/  LDC R9, c[0x0][0x3c0] ;  /* 0x0000f000ff097b82 */ /* 0x000e220000000800 */
[----:B------:R-:W-:Y:S01]  /*1720*/  MOV R5, 0x3bbb989d ;  /* 0x3bbb989d00057802 */ /* 0x000fe20000000f00 */
[----:B------:R-:W-:Y:S01]  /*1730*/  UPLOP3.LUT UP0, UPT, UPT, UPT, UPT, 0x80, 0x8 ;  /* 0x000000000008789c */ /* 0x000fe20003f0f070 */
[----:B------:R-:W-:Y:S01]  /*1740*/  MOV R8, 0x437c0000 ;  /* 0x437c000000087802 */ /* 0x000fe20000000f00 */
[----:B------:R-:W-:Y:S02]  /*1750*/  UMOV UR4, URZ ;  /* 0x000000ff00047c82 */ /* 0x000fe40008000000 */
[----:B------:R-:W-:-:S04]  /*1760*/  FFMA.SAT R5, R4, R5, 0.5 ;  /* 0x3f00000004057423 */ /* 0x000fc80000002005 */
[----:B------:R-:W-:-:S04]  /*1770*/  FFMA.RM R8, R5, R8, 12582913 ;  /* 0x4b40000105087423 */ /* 0x000fc80000004008 */
[C---:B------:R-:W-:Y:S01]  /*1780*/  FADD R5, R8.reuse, -12583039 ;  /* 0xcb40007f08057421 */ /* 0x040fe20000000000 */
[----:B------:R-:W-:-:S03]  /*1790*/  SHF.L.U32 R8, R8, 0x17, RZ ;  /* 0x0000001708087819 */ /* 0x000fc600000006ff */
[----:B------:R-:W-:-:S04]  /*17a0*/  FFMA R5, R4, 1.4426950216293334961, -R5 ;  /* 0x3fb8aa3b04057823 */ /* 0x000fc80000000805 */
[----:B------:R-:W-:Y:S01]  /*17b0*/  FFMA R4, R4, 1.925963033500011079e-08, R5 ;  /* 0x32a5706004047823 */ /* 0x000fe20000000005 */
[C---:B0-----:R-:W-:Y:S02]  /*17c0*/  LOP3.LUT R6, R9.reuse, 0x7, RZ, 0xc0, !PT ;  /* 0x0000000709067812 */ /* 0x041fe400078ec0ff */
[C---:B------:R-:W-:Y:S02]  /*17d0*/  LOP3.LUT P1, RZ, R9.reuse, 0x7, RZ, 0xc0, !PT ;  /* 0x0000000709ff7812 */ /* 0x040fe4000782c0ff */
[----:B------:R-:W-:Y:S02]  /*17e0*/  IADD3 R6, PT, PT, R6, -0x1, RZ ;  /* 0xffffffff06067810 */ /* 0x000fe40007ffe0ff */
[C---:B------:R-:W-:Y:S02]  /*17f0*/  LOP3.LUT R5, R9.reuse, 0x7ffffff8, RZ, 0xc0, !PT ;  /* 0x7ffffff809057812 */ /* 0x040fe400078ec0ff */
[----:B------:R-:W-:Y:S02]  /*1800*/  ISETP.GE.U32.AND P0, PT, R6, 0x3, PT ;  /* 0x000000030600780c */ /* 0x000fe40003f06070 */
[----:B------:R-:W-:-:S11]  /*1810*/  LOP3.LUT R6, R9, 0x3, RZ, 0xc0, !PT ;  /* 0x0000000309067812 */ /* 0x000fd600078ec0ff */
.L_x_21:
[----:B-----5:R-:W0:Y:S08]  /*1820*/  LDC R9, c[0x0][0x3c4] ;  /* 0x0000f100ff097b82 */ /* 0x020e300000000800 */
[----:B------:R-:W1:Y:S01]  /*1830*/  LDC.64 R12, c[0x0][0x3a8] ;  /* 0x0000ea00ff0c7b82 */ /* 0x000e620000000a00 */
[----:B0-----:R-:W-:-:S04]  /*1840*/  LEA.HI R9, R9, R9, RZ, 0x1 ;  /* 0x0000000909097211 */ /* 0x001fc800078f08ff */
[----:B------:R-:W-:-:S05]  /*1850*/  SHF.R.S32.HI R10, RZ, 0x1, R9 ;  /* 0x00000001ff0a7819 */ /* 0x000fca0000011409 */
[----:B------:R-:W-:Y:S02]  /*1860*/  IMAD R9, R10, UR4, R3 ;  /* 0x000000040a097c24 */ /* 0x000fe4000f8e0203 */
[----:B------:R-:W0:Y:S02]  /*1870*/  LDC R10, c[0x0][0x3c0] ;  /* 0x0000f000ff0a7b82 */ /* 0x000e240000000800 */
[----:B-1----:R-:W-:-:S05]  /*1880*/  IMAD.WIDE R12, R9, 0x4, R12 ;  /* 0x00000004090c7825 */ /* 0x002fca00078e020c */
[----:B-----5:R1:W5:Y:S01]  /*1890*/  LDG.E R9, desc[UR12][R12.64] ;  /* 0x0000000c0c097981 */ /* 0x020362000c1e1900 */
[----:B------:R-:W-:Y:S01]  /*18a0*/  UPLOP3.LUT UP1, UPT, UPT, UPT, UP0, 0x80, 0x8 ;  /* 0x000000000008789c */ /* 0x000fe20003f2f000 */
[----:B------:R-:W-:Y:S02]  /*18b0*/  HFMA2 R14, -RZ, RZ, 0, 0 ;  /* 0x00000000ff0e7431 */ /* 0x000fe400000001ff */
[----:B------:R-:W-:Y:S01]  /*18c0*/  IMAD.MOV.U32 R28, RZ, RZ, RZ ;  /* 0x000000ffff1c7224 */ /* 0x000fe200078e00ff */
[----:B0-----:R-:W-:-:S13]  /*18d0*/  ISETP.GE.U32.AND P2, PT, R10, 0x8, PT ;  /* 0x000000080a00780c */ /* 0x001fda0003f46070 */
[----:B-1----:R-:W-:Y:S05]  /*18e0*/  @!P2 BRA `(.L_x_17) ;  /* 0x0000000000aca947 */ /* 0x002fea0003800000 */
[----:B------:R-:W0:Y:S01]  /*18f0*/  LDC R27, c[0x0][0x3c4] ;  /* 0x0000f100ff1b7b82 */ /* 0x000e220000000800 */
[----:B------:R-:W1:Y:S01]  /*1900*/  MUFU.EX2 R11, R4 ;  /* 0x00000004000b7308 */ /* 0x000e620000000800 */
[----:B------:R-:W-:Y:S01]  /*1910*/  MOV R28, RZ ;  /* 0x000000ff001c7202 */ /* 0x000fe20000000f00 */
[----:B------:R-:W-:-:S05]  /*1920*/  UMOV UR4, URZ ;  /* 0x000000ff00047c82 */ /* 0x000fca0008000000 */
[----:B------:R-:W2:Y:S01]  /*1930*/  LDC.64 R12, c[0x0][0x390] ;  /* 0x0000e400ff0c7b82 */ /* 0x000ea20000000a00 */
[----:B-1----:R-:W-:-:S07]  /*1940*/  FMUL R11, R8, R11 ;  /* 0x0000000b080b7220 */ /* 0x002fce0000400000 */
.L_x_18:
[----:B0-----:R-:W-:-:S04]  /*1950*/  IMAD R15, R27, UR4, R3 ;  /* 0x000000041b0f7c24 */ /* 0x001fc8000f8e0203 */
[----:B--2---:R-:W-:-:S05]  /*1960*/  IMAD.WIDE R14, R15, 0x4, R12 ;  /* 0x000000040f0e7825 */ /* 0x004fca00078e020c */
[----:B------:R0:W2:Y:S01]  /*1970*/  LDG.E R26, desc[UR12][R14.64] ;  /* 0x0000000c0e1a7981 */ /* 0x0000a2000c1e1900 */
[----:B------:R-:W-:-:S04]  /*1980*/  IMAD.WIDE R22, R27, 0x4, R14 ;  /* 0x000000041b167825 */ /* 0x000fc800078e020e */
[C---:B------:R-:W-:Y:S02]  /*1990*/  IMAD.WIDE R18, R27.reuse, 0x4, R22 ;  /* 0x000000041b127825 */ /* 0x040fe400078e0216 */
[----:B------:R-:W3:Y:S02]  /*19a0*/  LDG.E R22, desc[UR12][R22.64] ;  /* 0x0000000c16167981 */ /* 0x000ee4000c1e1900 */
[C---:B0-----:R-:W-:Y:S02]  /*19b0*/  IMAD.WIDE R14, R27.reuse, 0x4, R18 ;  /* 0x000000041b0e7825 */ /* 0x041fe400078e0212 */
[----:B------:R-:W4:Y:S02]  /*19c0*/  LDG.E R18, desc[UR12][R18.64] ;  /* 0x0000000c12127981 */ /* 0x000f24000c1e1900 */
[C---:B------:R-:W-:Y:S02]  /*19d0*/  IMAD.WIDE R16, R27.reuse, 0x4, R14 ;  /* 0x000000041b107825 */ /* 0x040fe400078e020e */
[----:B------:R-:W4:Y:S02]  /*19e0*/  LDG.E R29, desc[UR12][R14.64] ;  /* 0x0000000c0e1d7981 */ /* 0x000f24000c1e1900 */
[----:B------:R-:W-:-:S02]  /*19f0*/  IMAD.WIDE R20, R27, 0x4, R16 ;  /* 0x000000041b147825 */ /* 0x000fc400078e0210 */
[----:B------:R-:W4:Y:S02]  /*1a00*/  LDG.E R16, desc[UR12][R16.64] ;  /* 0x0000000c10107981 */ /* 0x000f24000c1e1900 */
[C---:B------:R-:W-:Y:S02]  /*1a10*/  IMAD.WIDE R24, R27.reuse, 0x4, R20 ;  /* 0x000000041b187825 */ /* 0x040fe400078e0214 */
[----:B------:R-:W4:Y:S04]  /*1a20*/  LDG.E R20, desc[UR12][R20.64] ;  /* 0x0000000c14147981 */ /* 0x000f28000c1e1900 */
[----:B------:R0:W4:Y:S02]  /*1a30*/  LDG.E R14, desc[UR12][R24.64] ;  /* 0x0000000c180e7981 */ /* 0x000124000c1e1900 */
[----:B0-----:R-:W-:-:S05]  /*1a40*/  IMAD.WIDE R24, R27, 0x4, R24 ;  /* 0x000000041b187825 */ /* 0x001fca00078e0218 */
[----:B------:R-:W4:Y:S01]  /*1a50*/  LDG.E R23, desc[UR12][R24.64] ;  /* 0x0000000c18177981 */ /* 0x000f22000c1e1900 */
[----:B------:R-:W-:-:S06]  /*1a60*/  UIADD3 UR4, UPT, UPT, UR4, 0x8, URZ ;  /* 0x0000000804047890 */ /* 0x000fcc000fffe0ff */
[----:B------:R-:W-:Y:S01]  /*1a70*/  ISETP.NE.AND P2, PT, R5, UR4, PT ;  /* 0x0000000405007c0c */ /* 0x000fe2000bf45270 */
[----:B--2---:R-:W-:-:S04]  /*1a80*/  FMUL R26, R11, R26 ;  /* 0x0000001a0b1a7220 */ /* 0x004fc80000400000 */
[----:B-----5:R-:W-:Y:S01]  /*1a90*/  FFMA R26, R9, R26, R28 ;  /* 0x0000001a091a7223 */ /* 0x020fe2000000001c */
[----:B---3--:R-:W-:-:S04]  /*1aa0*/  FMUL R19, R11, R22 ;  /* 0x000000160b137220 */ /* 0x008fc80000400000 */
[----:B------:R-:W-:Y:S01]  /*1ab0*/  FFMA R26, R9, R19, R26 ;  /* 0x00000013091a7223 */ /* 0x000fe2000000001a */
[----:B----4-:R-:W-:-:S04]  /*1ac0*/  FMUL R15, R11, R18 ;  /* 0x000000120b0f7220 */ /* 0x010fc80000400000 */
[----:B------:R-:W-:Y:S01]  /*1ad0*/  FFMA R26, R9, R15, R26 ;  /* 0x0000000f091a7223 */ /* 0x000fe2000000001a */
[----:B------:R-:W-:-:S04]  /*1ae0*/  FMUL R29, R11, R29 ;  /* 0x0000001d0b1d7220 */ /* 0x000fc80000400000 */
        /* <DEDUP_REMOVED lines=9> */
[----:B------:R-:W-:Y:S06]  /*1b80*/  @P2 BRA `(.L_x_18) ;  /* 0xfffffffc00702947 */ /* 0x000fec000383ffff */
[----:B------:R-:W-:-:S07]  /*1b90*/  MOV R14, R5 ;  /* 0x00000005000e7202 */ /* 0x000fce0000000f00 */
.L_x_17:
[----:B------:R-:W-:Y:S05]  /*1ba0*/  @!P1 BRA `(.L_x_19) ;  /* 0x0000000000c89947 */ /* 0x000fea0003800000 */
[----:B------:R-:W-:Y:S01]  /*1bb0*/  ISETP.NE.AND P2, PT, R6, RZ, PT ;  /* 0x000000ff0600720c */ /* 0x000fe20003f45270 */
[----:B------:R-:W-:-:S12]  /*1bc0*/  @!P0 BRA `(.L_x_20) ;  /* 0x0000000000588947 */ /* 0x000fd80003800000 */
[----:B------:R-:W0:Y:S08]  /*1bd0*/  LDC R19, c[0x0][0x3c4] ;  /* 0x0000f100ff137b82 */ /* 0x000e300000000800 */
[----:B------:R-:W1:Y:S01]  /*1be0*/  LDC.64 R12, c[0x0][0x390] ;  /* 0x0000e400ff0c7b82 */ /* 0x000e620000000a00 */
[----:B0-----:R-:W-:-:S04]  /*1bf0*/  IMAD R21, R14, R19, R3 ;  /* 0x000000130e157224 */ /* 0x001fc800078e0203 */
[----:B-1----:R-:W-:-:S04]  /*1c00*/  IMAD.WIDE R20, R21, 0x4, R12 ;  /* 0x0000000415147825 */ /* 0x002fc800078e020c */
[C---:B------:R-:W-:Y:S02]  /*1c10*/  IMAD.WIDE R12, R19.reuse, 0x4, R20 ;  /* 0x00000004130c7825 */ /* 0x040fe400078e0214 */
[----:B------:R-:W2:Y:S02]  /*1c20*/  LDG.E R20, desc[UR12][R20.64] ;  /* 0x0000000c14147981 */ /* 0x000ea4000c1e1900 */
[C---:B------:R-:W-:Y:S02]  /*1c30*/  IMAD.WIDE R16, R19.reuse, 0x4, R12 ;  /* 0x0000000413107825 */ /* 0x040fe400078e020c */
[----:B------:R-:W3:Y:S02]  /*1c40*/  LDG.E R12, desc[UR12][R12.64] ;  /* 0x0000000c0c0c7981 */ /* 0x000ee4000c1e1900 */
[----:B------:R-:W-:Y:S02]  /*1c50*/  IMAD.WIDE R18, R19, 0x4, R16 ;  /* 0x0000000413127825 */ /* 0x000fe400078e0210 */
[----:B------:R-:W4:Y:S04]  /*1c60*/  LDG.E R15, desc[UR12][R16.64] ;  /* 0x0000000c100f7981 */ /* 0x000f28000c1e1900 */
[----:B------:R-:W4:Y:S01]  /*1c70*/  LDG.E R18, desc[UR12][R18.64] ;  /* 0x0000000c12127981 */ /* 0x000f22000c1e1900 */
[----:B------:R-:W0:Y:S01]  /*1c80*/  MUFU.EX2 R11, R4 ;  /* 0x00000004000b7308 */ /* 0x000e220000000800 */
[----:B------:R-:W-:Y:S01]  /*1c90*/  IADD3 R14, PT, PT, R14, 0x4, RZ ;  /* 0x000000040e0e7810 */ /* 0x000fe20007ffe0ff */
[----:B0-----:R-:W-:-:S04]  /*1ca0*/  FMUL R23, R8, R11 ;  /* 0x0000000b08177220 */ /* 0x001fc80000400000 */
[----:B--2---:R-:W-:-:S04]  /*1cb0*/  FMUL R11, R20, R23 ;  /* 0x00000017140b7220 */ /* 0x004fc80000400000 */
[----:B-----5:R-:W-:Y:S01]  /*1cc0*/  FFMA R28, R9, R11, R28 ;  /* 0x0000000b091c7223 */ /* 0x020fe2000000001c */
[----:B---3--:R-:W-:-:S04]  /*1cd0*/  FMUL R11, R12, R23 ;  /* 0x000000170c0b7220 */ /* 0x008fc80000400000 */
[----:B------:R-:W-:Y:S01]  /*1ce0*/  FFMA R28, R9, R11, R28 ;  /* 0x0000000b091c7223 */ /* 0x000fe2000000001c */
[----:B----4-:R-:W-:-:S04]  /*1cf0*/  FMUL R15, R15, R23 ;  /* 0x000000170f0f7220 */ /* 0x010fc80000400000 */
[----:B------:R-:W-:Y:S01]  /*1d00*/  FFMA R28, R9, R15, R28 ;  /* 0x0000000f091c7223 */ /* 0x000fe2000000001c */
[----:B------:R-:W-:-:S04]  /*1d10*/  FMUL R11, R18, R23 ;  /* 0x00000017120b7220 */ /* 0x000fc80000400000 */
[----:B------:R-:W-:-:S07]  /*1d20*/  FFMA R28, R9, R11, R28 ;  /* 0x0000000b091c7223 */ /* 0x000fce000000001c */
.L_x_20:
[----:B------:R-:W-:Y:S05]  /*1d30*/  @!P2 BRA `(.L_x_19) ;  /* 0x000000000064a947 */ /* 0x000fea0003800000 */
[----:B------:R-:W-:Y:S02]  /*1d40*/  ISETP.NE.AND P2, PT, R6, 0x1, PT ;  /* 0x000000010600780c */ /* 0x000fe40003f45270 */
[----:B------:R-:W-:-:S11]  /*1d50*/  LOP3.LUT P3, RZ, R10, 0x1, RZ, 0xc0, !PT ;  /* 0x000000010aff7812 */ /* 0x000fd6000786c0ff */
[----:B------:R-:W0:Y:S08]  /*1d60*/  @P2 LDC R13, c[0x0][0x3c4] ;  /* 0x0000f100ff0d2b82 */ /* 0x000e300000000800 */
[----:B------:R-:W1:Y:S08]  /*1d70*/  @P2 LDC.64 R16, c[0x0][0x390] ;  /* 0x0000e400ff102b82 */ /* 0x000e700000000a00 */
[----:B------:R-:W2:Y:S08]  /*1d80*/  @P3 LDC R18, c[0x0][0x3c4] ;  /* 0x0000f100ff123b82 */ /* 0x000eb00000000800 */
[----:B------:R-:W3:Y:S01]  /*1d90*/  @P3 LDC.64 R10, c[0x0][0x390] ;  /* 0x0000e400ff0a3b82 */ /* 0x000ee20000000a00 */
[C---:B0-----:R-:W-:Y:S01]  /*1da0*/  @P2 IMAD R15, R14.reuse, R13, R3 ;  /* 0x0000000d0e0f2224 */ /* 0x041fe200078e0203 */
[----:B------:R-:W-:-:S03]  /*1db0*/  @P2 IADD3 R14, PT, PT, R14, 0x2, RZ ;  /* 0x000000020e0e2810 */ /* 0x000fc60007ffe0ff */
[----:B-1----:R-:W-:-:S04]  /*1dc0*/  @P2 IMAD.WIDE R16, R15, 0x4, R16 ;  /* 0x000000040f102825 */ /* 0x002fc800078e0210 */
[----:B------:R-:W-:Y:S02]  /*1dd0*/  @P2 IMAD.WIDE R12, R13, 0x4, R16 ;  /* 0x000000040d0c2825 */ /* 0x000fe400078e0210 */
[----:B------:R-:W4:Y:S02]  /*1de0*/  @P2 LDG.E R16, desc[UR12][R16.64] ;  /* 0x0000000c10102981 */ /* 0x000f24000c1e1900 */
[----:B--2---:R-:W-:Y:S02]  /*1df0*/  @P3 IMAD R15, R14, R18, R3 ;  /* 0x000000120e0f3224 */ /* 0x004fe400078e0203 */
[----:B------:R-:W2:Y:S02]  /*1e00*/  @P2 LDG.E R12, desc[UR12][R12.64] ;  /* 0x0000000c0c0c2981 */ /* 0x000ea4000c1e1900 */
[----:B---3--:R-:W-:-:S06]  /*1e10*/  @P3 IMAD.WIDE R10, R15, 0x4, R10 ;  /* 0x000000040f0a3825 */ /* 0x008fcc00078e020a */
[----:B------:R-:W3:Y:S01]  /*1e20*/  @P3 LDG.E R10, desc[UR12][R10.64] ;  /* 0x0000000c0a0a3981 */ /* 0x000ee2000c1e1900 */
[----:B------:R-:W0:Y:S08]  /*1e30*/  @P2 MUFU.EX2 R15, R4 ;  /* 0x00000004000f2308 */ /* 0x000e300000000800 */
[----:B------:R-:W1:Y:S01]  /*1e40*/  @P3 MUFU.EX2 R19, R4 ;  /* 0x0000000400133308 */ /* 0x000e620000000800 */
[C---:B0-----:R-:W-:Y:S01]  /*1e50*/  @P2 FMUL R15, R8.reuse, R15 ;  /* 0x0000000f080f2220 */ /* 0x041fe20000400000 */
[----:B-1----:R-:W-:-:S03]  /*1e60*/  @P3 FMUL R19, R8, R19 ;  /* 0x0000001308133220 */ /* 0x002fc60000400000 */
[-C--:B----4-:R-:W-:Y:S01]  /*1e70*/  @P2 FMUL R14, R16, R15.reuse ;  /* 0x0000000f100e2220 */ /* 0x090fe20000400000 */
[----:B--2---:R-:W-:-:S03]  /*1e80*/  @P2 FMUL R15, R12, R15 ;  /* 0x0000000f0c0f2220 */ /* 0x004fc60000400000 */
[----:B-----5:R-:W-:-:S04]  /*1e90*/  @P2 FFMA R14, R9, R14, R28 ;  /* 0x0000000e090e2223 */ /* 0x020fc8000000001c */
[----:B------:R-:W-:Y:S01]  /*1ea0*/  @P2 FFMA R28, R9, R15, R14 ;  /* 0x0000000f091c2223 */ /* 0x000fe2000000000e */
[----:B---3--:R-:W-:-:S04]  /*1eb0*/  @P3 FMUL R13, R10, R19 ;  /* 0x000000130a0d3220 */ /* 0x008fc80000400000 */
[----:B------:R-:W-:-:S07]  /*1ec0*/  @P3 FFMA R28, R9, R13, R28 ;  /* 0x0000000d091c3223 */ /* 0x000fce000000001c */
.L_x_19:
[----:B------:R-:W-:Y:S01]  /*1ed0*/  FFMA R7, R2, R28, R7 ;  /* 0x0000001c02077223 */ /* 0x000fe20000000007 */
[----:B------:R-:W-:Y:S01]  /*1ee0*/  UPLOP3.LUT UP0, UPT, UPT, UPT, UPT, 0x40, 0x4 ;  /* 0x000000000004789c */ /* 0x000fe20003f0e870 */
[----:B------:R-:W-:Y:S01]  /*1ef0*/  UMOV UR4, 0x1 ;  /* 0x0000000100047882 */ /* 0x000fe20000000000 */
[----:B------:R-:W-:Y:S09]  /*1f00*/  BRA.U UP1, `(.L_x_21) ;  /* 0xfffffff901447547 */ /* 0x000ff2000b83ffff */
[----:B------:R-:W-:Y:S05]  /*1f10*/  BRA `(.L_x_13) ;  /* 0x0000000000087947 */ /* 0x000fea0003800000 */
.L_x_0:
[----:B-----5:R-:W-:-:S04]  /*1f20*/  FFMA R7, RZ, R2, RZ ;  /* 0x00000002ff077223 */ /* 0x020fc800000000ff */
[----:B------:R-:W-:-:S07]  /*1f30*/  FFMA R7, RZ, R2, R7 ;  /* 0x00000002ff077223 */ /* 0x000fce0000000007 */
.L_x_13:
[----:B------:R-:W0:Y:S02]  /*1f40*/  LDC.64 R2, c[0x0][0x3b8] ;  /* 0x0000ee00ff027b82 */ /* 0x000e240000000a00 */
[----:B0-----:R-:W-:-:S05]  /*1f50*/  IMAD.WIDE R2, R0, 0x4, R2 ;  /* 0x0000000400027825 */ /* 0x001fca00078e0202 */
[----:B------:R-:W-:Y:S01]  /*1f60*/  STG.E desc[UR12][R2.64], R7 ;  /* 0x0000000702007986 */ /* 0x000fe2000c10190c */
[----:B------:R-:W-:Y:S05]  /*1f70*/  EXIT ;  /* 0x000000000000794d */ /* 0x000fea0003800000 */
        .weak           $__internal_0_$__cuda_sm20_sqrt_rn_f32_slowpath
        .type           $__internal_0_$__cuda_sm20_sqrt_rn_f32_slowpath,@function
        .size           $__internal_0_$__cuda_sm20_sqrt_rn_f32_slowpath,($__internal_1_$__cuda_sm3x_div_rn_noftz_f32_slowpath - $__internal_0_$__cuda_sm20_sqrt_rn_f32_slowpath)
$__internal_0_$__cuda_sm20_sqrt_rn_f32_slowpath:
[----:B------:R-:W-:-:S13]  /*1f80*/  LOP3.LUT P0, RZ, R4, 0x7fffffff, RZ, 0xc0, !PT ;  /* 0x7fffffff04ff7812 */ /* 0x000fda000780c0ff */
[----:B------:R-:W-:Y:S01]  /*1f90*/  @!P0 IMAD.MOV.U32 R5, RZ, RZ, R4 ;  /* 0x000000ffff058224 */ /* 0x000fe200078e0004 */
[----:B------:R-:W-:Y:S06]  /*1fa0*/  @!P0 BRA `(.L_x_22) ;  /* 0x0000000000448947 */ /* 0x000fec0003800000 */
[----:B------:R-:W-:-:S13]  /*1fb0*/  FSETP.GEU.FTZ.AND P0, PT, R4, RZ, PT ;  /* 0x000000ff0400720b */ /* 0x000fda0003f1e000 */
[----:B------:R-:W-:Y:S01]  /*1fc0*/  @!P0 MOV R5, 0x7fffffff ;  /* 0x7fffffff00058802 */ /* 0x000fe20000000f00 */
[----:B------:R-:W-:Y:S06]  /*1fd0*/  @!P0 BRA `(.L_x_22) ;  /* 0x0000000000388947 */ /* 0x000fec0003800000 */
[----:B------:R-:W-:-:S13]  /*1fe0*/  FSETP.GTU.FTZ.AND P0, PT, |R4|, +INF , PT ;  /* 0x7f8000000400780b */ /* 0x000fda0003f1c200 */
[----:B------:R-:W-:Y:S01]  /*1ff0*/  @P0 FADD.FTZ R5, R4, 1 ;  /* 0x3f80000004050421 */ /* 0x000fe20000010000 */
[----:B------:R-:W-:Y:S06]  /*2000*/  @P0 BRA `(.L_x_22) ;  /* 0x00000000002c0947 */ /* 0x000fec0003800000 */
[----:B------:R-:W-:-:S13]  /*2010*/  FSETP.NEU.FTZ.AND P0, PT, |R4|, +INF , PT ;  /* 0x7f8000000400780b */ /* 0x000fda0003f1d200 */
[----:B------:R-:W-:Y:S01]  /*2020*/  @!P0 MOV R5, R4 ;  /* 0x0000000400058202 */ /* 0x000fe20000000f00 */
[----:B------:R-:W-:Y:S06]  /*2030*/  @!P0 BRA `(.L_x_22) ;  /* 0x0000000000208947 */ /* 0x000fec0003800000 */
[----:B------:R-:W-:-:S04]  /*2040*/  FFMA R4, R4, 1.84467440737095516160e+19, RZ ;  /* 0x5f80000004047823 */ /* 0x000fc800000000ff */
[----:B------:R-:W0:Y:S02]  /*2050*/  MUFU.RSQ R5, R4 ;  /* 0x0000000400057308 */ /* 0x000e240000001400 */
[----:B0-----:R-:W-:Y:S01]  /*2060*/  FMUL.FTZ R7, R4, R5 ;  /* 0x0000000504077220 */ /* 0x001fe20000410000 */
[----:B------:R-:W-:-:S03]  /*2070*/  FMUL.FTZ R5, R5, 0.5 ;  /* 0x3f00000005057820 */ /* 0x000fc60000410000 */
[----:B------:R-:W-:-:S04]  /*2080*/  FADD.FTZ R8, -R7, -RZ ;  /* 0x800000ff07087221 */ /* 0x000fc80000010100 */
[----:B------:R-:W-:-:S04]  /*2090*/  FFMA R8, R7, R8, R4 ;  /* 0x0000000807087223 */ /* 0x000fc80000000004 */
[----:B------:R-:W-:-:S04]  /*20a0*/  FFMA R5, R8, R5, R7 ;  /* 0x0000000508057223 */ /* 0x000fc80000000007 */
[----:B------:R-:W-:-:S07]  /*20b0*/  FMUL.FTZ R5, R5, 2.3283064365386962891e-10 ;  /* 0x2f80000005057820 */ /* 0x000fce0000410000 */
.L_x_22:
[----:B------:R-:W-:Y:S01]  /*20c0*/  MOV R7, R5 ;  /* 0x0000000500077202 */ /* 0x000fe20000000f00 */
[----:B------:R-:W-:Y:S01]  /*20d0*/  HFMA2 R5, -RZ, RZ, 0, 0 ;  /* 0x00000000ff057431 */ /* 0x000fe200000001ff */
[----:B------:R-:W-:-:S04]  /*20e0*/  MOV R4, R9 ;  /* 0x0000000900047202 */ /* 0x000fc80000000f00 */
[----:B------:R-:W-:Y:S05]  /*20f0*/  RET.REL.NODEC R4 `(_Z20multi_head_attentionPfS_S_S_S_S_S_S_ii) ;  /* 0xffffffdc04c07950 */ /* 0x000fea0003c3ffff */
        .weak           $__internal_1_$__cuda_sm3x_div_rn_noftz_f32_slowpath
        .type           $__internal_1_$__cuda_sm3x_div_rn_noftz_f32_slowpath,@function
        .size           $__internal_1_$__cuda_sm3x_div_rn_noftz_f32_slowpath,(.L_x_36 - $__internal_1_$__cuda_sm3x_div_rn_noftz_f32_slowpath)
$__internal_1_$__cuda_sm3x_div_rn_noftz_f32_slowpath:
[----:B------:R-:W-:Y:S01]  /*2100*/  SHF.R.U32.HI R13, RZ, 0x17, R4 ;  /* 0x00000017ff0d7819 */ /* 0x000fe20000011604 */
[----:B------:R-:W-:Y:S01]  /*2110*/  BSSY.RECONVERGENT B1, `(.L_x_23) ;  /* 0x0000064000017945 */ /* 0x000fe20003800200 */
[----:B------:R-:W-:Y:S02]  /*2120*/  SHF.R.U32.HI R10, RZ, 0x17, R23 ;  /* 0x00000017ff0a7819 */ /* 0x000fe40000011617 */
[----:B------:R-:W-:Y:S02]  /*2130*/  LOP3.LUT R13, R13, 0xff, RZ, 0xc0, !PT ;  /* 0x000000ff0d0d7812 */ /* 0x000fe400078ec0ff */
[----:B------:R-:W-:-:S03]  /*2140*/  LOP3.LUT R14, R10, 0xff, RZ, 0xc0, !PT ;  /* 0x000000ff0a0e7812 */ /* 0x000fc600078ec0ff */
[----:B------:R-:W-:Y:S01]  /*2150*/  VIADD R10, R13, 0xffffffff ;  /* 0xffffffff0d0a7836 */ /* 0x000fe20000000000 */
[----:B------:R-:W-:-:S04]  /*2160*/  IADD3 R15, PT, PT, R14, -0x1, RZ ;  /* 0xffffffff0e0f7810 */ /* 0x000fc80007ffe0ff */
[----:B------:R-:W-:Y:S02]  /*2170*/  ISETP.GT.U32.AND P0, PT, R10, 0xfd, PT ;  /* 0x000000fd0a00780c */ /* 0x000fe40003f04070 */
[----:B------:R-:W-:Y:S02]  /*2180*/  MOV R10, R4 ;  /* 0x00000004000a7202 */ /* 0x000fe40000000f00 */
[----:B------:R-:W-:-:S13]  /*2190*/  ISETP.GT.U32.OR P0, PT, R15, 0xfd, P0 ;  /* 0x000000fd0f00780c */ /* 0x000fda0000704470 */
[----:B------:R-:W-:Y:S01]  /*21a0*/  @!P0 MOV R11, RZ ;  /* 0x000000ff000b8202 */ /* 0x000fe20000000f00 */
[----:B------:R-:W-:Y:S06]  /*21b0*/  @!P0 BRA `(.L_x_24) ;  /* 0x0000000000608947 */ /* 0x000fec0003800000 */
[----:B------:R-:W-:Y:S02]  /*21c0*/  FSETP.GTU.FTZ.AND P0, PT, |R23|, +INF , PT ;  /* 0x7f8000001700780b */ /* 0x000fe40003f1c200 */
[----:B------:R-:W-:-:S04]  /*21d0*/  FSETP.GTU.FTZ.AND P1, PT, |R4|, +INF , PT ;  /* 0x7f8000000400780b */ /* 0x000fc80003f3c200 */
[----:B------:R-:W-:-:S13]  /*21e0*/  PLOP3.LUT P0, PT, P0, P1, PT, 0xf8, 0x8f ;  /* 0x00000000008f781c */ /* 0x000fda0000703f70 */
[----:B------:R-:W-:Y:S05]  /*21f0*/  @P0 BRA `(.L_x_25) ;  /* 0x0000000400500947 */ /* 0x000fea0003800000 */
[----:B------:R-:W-:-:S13]  /*2200*/  LOP3.LUT P0, RZ, R10, 0x7fffffff, R23, 0xc8, !PT ;  /* 0x7fffffff0aff7812 */ /* 0x000fda000780c817 */
[----:B------:R-:W-:Y:S05]  /*2210*/  @!P0 BRA `(.L_x_26) ;  /* 0x0000000400408947 */ /* 0x000fea0003800000 */
[C---:B------:R-:W-:Y:S02]  /*2220*/  FSETP.NEU.FTZ.AND P1, PT, |R23|.reuse, +INF , PT ;  /* 0x7f8000001700780b */ /* 0x040fe40003f3d200 */
[----:B------:R-:W-:Y:S02]  /*2230*/  FSETP.NEU.FTZ.AND P2, PT, |R4|, +INF , PT ;  /* 0x7f8000000400780b */ /* 0x000fe40003f5d200 */
[----:B------:R-:W-:-:S11]  /*2240*/  FSETP.NEU.FTZ.AND P0, PT, |R23|, +INF , PT ;  /* 0x7f8000001700780b */ /* 0x000fd60003f1d200 */
[----:B------:R-:W-:Y:S05]  /*2250*/  @!P2 BRA !P1, `(.L_x_26) ;  /* 0x000000040030a947 */ /* 0x000fea0004800000 */
[----:B------:R-:W-:-:S04]  /*2260*/  LOP3.LUT P1, RZ, R23, 0x7fffffff, RZ, 0xc0, !PT ;  /* 0x7fffffff17ff7812 */ /* 0x000fc8000782c0ff */
[----:B------:R-:W-:-:S13]  /*2270*/  PLOP3.LUT P1, PT, P2, P1, PT, 0x2f, 0xf2 ;  /* 0x0000000000f2781c */ /* 0x000fda0001722577 */
[----:B------:R-:W-:Y:S05]  /*2280*/  @P1 BRA `(.L_x_27) ;  /* 0x00000004001c1947 */ /* 0x000fea0003800000 */
[----:B------:R-:W-:-:S04]  /*2290*/  LOP3.LUT P1, RZ, R10, 0x7fffffff, RZ, 0xc0, !PT ;  /* 0x7fffffff0aff7812 */ /* 0x000fc8000782c0ff */
[----:B------:R-:W-:-:S13]  /*22a0*/  PLOP3.LUT P0, PT, P0, P1, PT, 0x2f, 0xf2 ;  /* 0x0000000000f2781c */ /* 0x000fda0000702577 */
[----:B------:R-:W-:Y:S05]  /*22b0*/  @P0 BRA `(.L_x_28) ;  /* 0x0000000400040947 */ /* 0x000fea0003800000 */
[----:B------:R-:W-:Y:S02]  /*22c0*/  ISETP.GE.AND P0, PT, R15, RZ, PT ;  /* 0x000000ff0f00720c */ /* 0x000fe40003f06270 */
[----:B------:R-:W-:-:S04]  /*22d0*/  IADD3 R11, PT, PT, R13, -0x1, RZ ;  /* 0xffffffff0d0b7810 */ /* 0x000fc80007ffe0ff */
[----:B------:R-:W-:-:S07]  /*22e0*/  ISETP.GE.AND P1, PT, R11, RZ, PT ;  /* 0x000000ff0b00720c */ /* 0x000fce0003f26270 */
[----:B------:R-:W-:Y:S01]  /*22f0*/  @P0 MOV R11, RZ ;  /* 0x000000ff000b0202 */ /* 0x000fe20000000f00 */
[----:B------:R-:W-:Y:S02]  /*2300*/  @!P0 IMAD.MOV.U32 R11, RZ, RZ, -0x40 ;  /* 0xffffffc0ff0b8424 */ /* 0x000fe400078e00ff */
[----:B------:R-:W-:-:S03]  /*2310*/  @!P0 FFMA R23, R23, 1.84467440737095516160e+19, RZ ;  /* 0x5f80000017178823 */ /* 0x000fc600000000ff */
[----:B------:R-:W-:Y:S01]  /*2320*/  @!P1 FFMA R10, R4, 1.84467440737095516160e+19, RZ ;  /* 0x5f800000040a9823 */ /* 0x000fe200000000ff */
[----:B------:R-:W-:-:S07]  /*2330*/  @!P1 IADD3 R11, PT, PT, R11, 0x40, RZ ;  /* 0x000000400b0b9810 */ /* 0x000fce0007ffe0ff */
.L_x_24:
[----:B------:R-:W-:Y:S01]  /*2340*/  LEA R15, R13, 0xc0800000, 0x17 ;  /* 0xc08000000d0f7811 */ /* 0x000fe200078eb8ff */
[----:B------:R-:W-:Y:S01]  /*2350*/  BSSY.RECONVERGENT B2, `(.L_x_29) ;  /* 0x0000036000027945 */ /* 0x000fe20003800200 */
[----:B------:R-:W-:Y:S02]  /*2360*/  IADD3 R14, PT, PT, R14, -0x7f, RZ ;  /* 0xffffff810e0e7810 */ /* 0x000fe40007ffe0ff */
[----:B------:R-:W-:-:S03]  /*2370*/  IADD3 R16, PT, PT, -R15, R10, RZ ;  /* 0x0000000a0f107210 */ /* 0x000fc60007ffe1ff */
[----:B------:R-:W-:Y:S01]  /*2380*/  IMAD R10, R14, -0x800000, R23 ;  /* 0xff8000000e0a7824 */ /* 0x000fe200078e0217 */
[----:B------:R-:W0:Y:S01]  /*2390*/  MUFU.RCP R15, R16 ;  /* 0x00000010000f7308 */ /* 0x000e220000001000 */
[----:B------:R-:W-:Y:S01]  /*23a0*/  FADD.FTZ R17, -R16, -RZ ;  /* 0x800000ff10117221 */ /* 0x000fe20000010100 */
[----:B------:R-:W-:-:S04]  /*23b0*/  IADD3 R14, PT, PT, R14, 0x7f, -R13 ;  /* 0x0000007f0e0e7810 */ /* 0x000fc80007ffe80d */
[----:B------:R-:W-:Y:S01]  /*23c0*/  IADD3 R14, PT, PT, R14, R11, RZ ;  /* 0x0000000b0e0e7210 */ /* 0x000fe20007ffe0ff */
[----:B0-----:R-:W-:-:S04]  /*23d0*/  FFMA R18, R15, R17, 1 ;  /* 0x3f8000000f127423 */ /* 0x001fc80000000011 */
[----:B------:R-:W-:-:S04]  /*23e0*/  FFMA R15, R15, R18, R15 ;  /* 0x000000120f0f7223 */ /* 0x000fc8000000000f */
[----:B------:R-:W-:-:S04]  /*23f0*/  FFMA R18, R10, R15, RZ ;  /* 0x0000000f0a127223 */ /* 0x000fc800000000ff */
[----:B------:R-:W-:-:S04]  /*2400*/  FFMA R19, R17, R18, R10 ;  /* 0x0000001211137223 */ /* 0x000fc8000000000a */
[----:B------:R-:W-:-:S04]  /*2410*/  FFMA R18, R15, R19, R18 ;  /* 0x000000130f127223 */ /* 0x000fc80000000012 */
[----:B------:R-:W-:-:S04]  /*2420*/  FFMA R17, R17, R18, R10 ;  /* 0x0000001211117223 */ /* 0x000fc8000000000a */
[----:B------:R-:W-:-:S05]  /*2430*/  FFMA R10, R15, R17, R18 ;  /* 0x000000110f0a7223 */ /* 0x000fca0000000012 */
[----:B------:R-:W-:-:S04]  /*2440*/  SHF.R.U32.HI R13, RZ, 0x17, R10 ;  /* 0x00000017ff0d7819 */ /* 0x000fc8000001160a */
[----:B------:R-:W-:-:S04]  /*2450*/  LOP3.LUT R13, R13, 0xff, RZ, 0xc0, !PT ;  /* 0x000000ff0d0d7812 */ /* 0x000fc800078ec0ff */
[----:B------:R-:W-:-:S05]  /*2460*/  IADD3 R19, PT, PT, R13, R14, RZ ;  /* 0x0000000e0d137210 */ /* 0x000fca0007ffe0ff */
[----:B------:R-:W-:-:S05]  /*2470*/  VIADD R11, R19, 0xffffffff ;  /* 0xffffffff130b7836 */ /* 0x000fca0000000000 */
[----:B------:R-:W-:-:S13]  /*2480*/  ISETP.GE.U32.AND P0, PT, R11, 0xfe, PT ;  /* 0x000000fe0b00780c */ /* 0x000fda0003f06070 */
[----:B------:R-:W-:Y:S05]  /*2490*/  @!P0 BRA `(.L_x_30) ;  /* 0x0000000000808947 */ /* 0x000fea0003800000 */
[----:B------:R-:W-:-:S13]  /*24a0*/  ISETP.GT.AND P0, PT, R19, 0xfe, PT ;  /* 0x000000fe1300780c */ /* 0x000fda0003f04270 */
[----:B------:R-:W-:Y:S05]  /*24b0*/  @P0 BRA `(.L_x_31) ;  /* 0x00000000006c0947 */ /* 0x000fea0003800000 */
[----:B------:R-:W-:-:S13]  /*24c0*/  ISETP.GE.AND P0, PT, R19, 0x1, PT ;  /* 0x000000011300780c */ /* 0x000fda0003f06270 */
[----:B------:R-:W-:Y:S05]  /*24d0*/  @P0 BRA `(.L_x_32) ;  /* 0x0000000000740947 */ /* 0x000fea0003800000 */
[----:B------:R-:W-:Y:S02]  /*24e0*/  ISETP.GE.AND P0, PT, R19, -0x18, PT ;  /* 0xffffffe81300780c */ /* 0x000fe40003f06270 */
[----:B------:R-:W-:-:S11]  /*24f0*/  LOP3.LUT R10, R10, 0x80000000, RZ, 0xc0, !PT ;  /* 0x800000000a0a7812 */ /* 0x000fd600078ec0ff */
[----:B------:R-:W-:Y:S05]  /*2500*/  @!P0 BRA `(.L_x_32) ;  /* 0x0000000000688947 */ /* 0x000fea0003800000 */
[-CC-:B------:R-:W-:Y:S01]  /*2510*/  FFMA.RZ R11, R15, R17.reuse, R18.reuse ;  /* 0x000000110f0b7223 */ /* 0x180fe2000000c012 */
[----:B------:R-:W-:Y:S01]  /*2520*/  IADD3 R16, PT, PT, R19, 0x20, RZ ;  /* 0x0000002013107810 */ /* 0x000fe20007ffe0ff */
[-CC-:B------:R-:W-:Y:S01]  /*2530*/  FFMA.RM R14, R15, R17.reuse, R18.reuse ;  /* 0x000000110f0e7223 */ /* 0x180fe20000004012 */
[----:B------:R-:W-:Y:S02]  /*2540*/  ISETP.NE.AND P2, PT, R19, RZ, PT ;  /* 0x000000ff1300720c */ /* 0x000fe40003f45270 */
[----:B------:R-:W-:Y:S01]  /*2550*/  LOP3.LUT R13, R11, 0x7fffff, RZ, 0xc0, !PT ;  /* 0x007fffff0b0d7812 */ /* 0x000fe200078ec0ff */
[----:B------:R-:W-:Y:S01]  /*2560*/  FFMA.RP R11, R15, R17, R18 ;  /* 0x000000110f0b7223 */ /* 0x000fe20000008012 */
[----:B------:R-:W-:Y:S02]  /*2570*/  ISETP.NE.AND P1, PT, R19, RZ, PT ;  /* 0x000000ff1300720c */ /* 0x000fe40003f25270 */
[----:B------:R-:W-:Y:S02]  /*2580*/  LOP3.LUT R13, R13, 0x800000, RZ, 0xfc, !PT ;  /* 0x008000000d0d7812 */ /* 0x000fe400078efcff */
[----:B------:R-:W-:-:S02]  /*2590*/  IADD3 R15, PT, PT, -R19, RZ, RZ ;  /* 0x000000ff130f7210 */ /* 0x000fc40007ffe1ff */
[----:B------:R-:W-:Y:S02]  /*25a0*/  SHF.L.U32 R16, R13, R16, RZ ;  /* 0x000000100d107219 */ /* 0x000fe400000006ff */
[----:B------:R-:W-:Y:S02]  /*25b0*/  FSETP.NEU.FTZ.AND P0, PT, R11, R14, PT ;  /* 0x0000000e0b00720b */ /* 0x000fe40003f1d000 */
[----:B------:R-:W-:Y:S02]  /*25c0*/  SEL R14, R15, RZ, P2 ;  /* 0x000000ff0f0e7207 */ /* 0x000fe40001000000 */
[----:B------:R-:W-:Y:S02]  /*25d0*/  ISETP.NE.AND P1, PT, R16, RZ, P1 ;  /* 0x000000ff1000720c */ /* 0x000fe40000f25270 */
[----:B------:R-:W-:Y:S02]  /*25e0*/  SHF.R.U32.HI R14, RZ, R14, R13 ;  /* 0x0000000eff0e7219 */ /* 0x000fe4000001160d */
[----:B------:R-:W-:-:S02]  /*25f0*/  PLOP3.LUT P0, PT, P0, P1, PT, 0xf8, 0x8f ;  /* 0x00000000008f781c */ /* 0x000fc40000703f70 */
[----:B------:R-:W-:Y:S02]  /*2600*/  SHF.R.U32.HI R16, RZ, 0x1, R14 ;  /* 0x00000001ff107819 */ /* 0x000fe4000001160e */
[----:B------:R-:W-:-:S04]  /*2610*/  SEL R11, RZ, 0x1, !P0 ;  /* 0x00000001ff0b7807 */ /* 0x000fc80004000000 */
[----:B------:R-:W-:-:S04]  /*2620*/  LOP3.LUT R11, R11, 0x1, R16, 0xf8, !PT ;  /* 0x000000010b0b7812 */ /* 0x000fc800078ef810 */
[----:B------:R-:W-:-:S04]  /*2630*/  LOP3.LUT R11, R11, R14, RZ, 0xc0, !PT ;  /* 0x0000000e0b0b7212 */ /* 0x000fc800078ec0ff */
[----:B------:R-:W-:-:S04]  /*2640*/  IADD3 R11, PT, PT, R16, R11, RZ ;  /* 0x0000000b100b7210 */ /* 0x000fc80007ffe0ff */
[----:B------:R-:W-:Y:S01]  /*2650*/  LOP3.LUT R10, R11, R10, RZ, 0xfc, !PT ;  /* 0x0000000a0b0a7212 */ /* 0x000fe200078efcff */
[----:B------:R-:W-:Y:S06]  /*2660*/  BRA `(.L_x_32) ;  /* 0x0000000000107947 */ /* 0x000fec0003800000 */
.L_x_31:
[----:B------:R-:W-:-:S04]  /*2670*/  LOP3.LUT R10, R10, 0x80000000, RZ, 0xc0, !PT ;  /* 0x800000000a0a7812 */ /* 0x000fc800078ec0ff */
[----:B------:R-:W-:Y:S01]  /*2680*/  LOP3.LUT R10, R10, 0x7f800000, RZ, 0xfc, !PT ;  /* 0x7f8000000a0a7812 */ /* 0x000fe200078efcff */
[----:B------:R-:W-:Y:S06]  /*2690*/  BRA `(.L_x_32) ;  /* 0x0000000000047947 */ /* 0x000fec0003800000 */
.L_x_30:
[----:B------:R-:W-:-:S07]  /*26a0*/  LEA R10, R14, R10, 0x17 ;  /* 0x0000000a0e0a7211 */ /* 0x000fce00078eb8ff */
.L_x_32:
[----:B------:R-:W-:Y:S05]  /*26b0*/  BSYNC.RECONVERGENT B2 ;  /* 0x0000000000027941 */ /* 0x000fea0003800200 */
.L_x_29:
[----:B------:R-:W-:Y:S05]  /*26c0*/  BRA `(.L_x_33) ;  /* 0x0000000000207947 */ /* 0x000fea0003800000 */
.L_x_28:
[----:B------:R-:W-:-:S04]  /*26d0*/  LOP3.LUT R10, R10, 0x80000000, R23, 0x48, !PT ;  /* 0x800000000a0a7812 */ /* 0x000fc800078e4817 */
[----:B------:R-:W-:Y:S01]  /*26e0*/  LOP3.LUT R10, R10, 0x7f800000, RZ, 0xfc, !PT ;  /* 0x7f8000000a0a7812 */ /* 0x000fe200078efcff */
[----:B------:R-:W-:Y:S06]  /*26f0*/  BRA `(.L_x_33) ;  /* 0x0000000000147947 */ /* 0x000fec0003800000 */
.L_x_27:
[----:B------:R-:W-:Y:S01]  /*2700*/  LOP3.LUT R10, R10, 0x80000000, R23, 0x48, !PT ;  /* 0x800000000a0a7812 */ /* 0x000fe200078e4817 */
[----:B------:R-:W-:Y:S06]  /*2710*/  BRA `(.L_x_33) ;  /* 0x00000000000c7947 */ /* 0x000fec0003800000 */
.L_x_26:
[----:B------:R-:W0:Y:S01]  /*2720*/  MUFU.RSQ R10, -QNAN ;  /* 0xffc00000000a7908 */ /* 0x000e220000001400 */
[----:B------:R-:W-:Y:S05]  /*2730*/  BRA `(.L_x_33) ;  /* 0x0000000000047947 */ /* 0x000fea0003800000 */
.L_x_25:
[----:B------:R-:W-:-:S07]  /*2740*/  FADD.FTZ R10, R23, R4 ;  /* 0x00000004170a7221 */ /* 0x000fce0000010000 */
.L_x_33:
[----:B------:R-:W-:Y:S05]  /*2750*/  BSYNC.RECONVERGENT B1 ;  /* 0x0000000000017941 */ /* 0x000fea0003800200 */
.L_x_23:
[----:B------:R-:W-:-:S04]  /*2760*/  HFMA2 R13, -RZ, RZ, 0, 0 ;  /* 0x00000000ff0d7431 */ /* 0x000fc800000001ff */
[----:B0-----:R-:W-:Y:S05]  /*2770*/  RET.REL.NODEC R12 `(_Z20multi_head_attentionPfS_S_S_S_S_S_S_ii) ;  /* 0xffffffd80c207950 */ /* 0x001fea0003c3ffff */
.L_x_34:
[----:B------:R-:W-:-:S00]  /*2780*/  BRA `(.L_x_34) ;  /* 0xfffffffc00fc7947 */ /* 0x000fc0000383ffff */
[----:B------:R-:W-:-:S00]  /*2790*/  NOP ;  /* 0x0000000000007918 */ /* 0x000fc00000000000 */
        /* <DEDUP_REMOVED lines=14> */
.L_x_36:


//--------------------- .nv.shared.reserved.0     --------------------------
	.section	.nv.shared.reserved.0,"aw",@nobits
	.weak		__nv_reservedSMEM_offset_0_alias
	.size		__nv_reservedSMEM_offset_0_alias, 0, 64
	.other		__nv_reservedSMEM_offset_0_alias,@"STO_CUDA_RESERVED_SHARED STV_DEFAULT"
__nv_reservedSMEM_offset_0_alias:
	.zero		0
	.zero		64


//--------------------- .nv.constant0._Z20multi_head_attentionPfS_S_S_S_S_S_S_ii --------------------------
	.section	.nv.constant0._Z20multi_head_attentionPfS_S_S_S_S_S_S_ii,"a",@progbits
	.sectionflags	@""
	.align	4
.nv.constant0._Z20multi_head_attentionPfS_S_S_S_S_S_S_ii:
	.zero		968


//--------------------- SYMBOLS --------------------------

	.type		.nv.reservedSmem.offset0,@object
	.size		.nv.reservedSmem.offset0,0x4
